	.target	sm_100a

	.elftype	@"ET_EXEC"


//--------------------- .note.nv.tkinfo           --------------------------
	.section	.note.nv.tkinfo,"",@"SHT_NOTE"
	.sectionflags	@"SHF_NOTE_NV_TKINFO"
	.tkinfo
        /*0018*/ 	.word	0x00000002
        /*0030*/ 	.string	""
        /*0030*/ 	.string	"ptxas"
        /*0030*/ 	.string	"Cuda compilation tools, release 13.0, V13.0.88"
        /*0030*/ 	.string	"Build cuda_13.0.r13.0/compiler.36424714_0"
        /*0030*/ 	.string	"-arch sm_100a -m 64 "



//--------------------- .note.nv.cuinfo           --------------------------
	.section	.note.nv.cuinfo,"",@"SHT_NOTE"
	.sectionflags	@"SHF_NOTE_NV_CUINFO"
        /*0018*/ 	.short	0x0002
        /*001a*/ 	.short	0x0064
        /*001c*/ 	.short	0x0082
	.zero		2


//--------------------- .nv.info                  --------------------------
	.section	.nv.info,"",@"SHT_CUDA_INFO"
	.align	4


	//----- nvinfo : EIATTR_REGCOUNT
	.align		4
        /*0000*/ 	.byte	0x04, 0x2f
        /*0002*/ 	.short	(.L_19 - .L_18)
	.align		4
.L_18:
        /*0004*/ 	.word	index@(_ZN7cutlass13device_kernelINS_4conv6kernel13ConvUniversalINS1_16ConvProblemShapeILNS1_8OperatorE0ELi3EEENS1_10collective14CollectiveConvINS1_47MainloopSm100TmaUmmaWarpSpecializedImplicitGemmILS5_0ELi17ELi3ELi1ELi2EN4cute5tupleIJNSA_1CILi1EEESD_SD_EEEEENSB_IJNSC_ILi128EEENSC_ILi64EEENSB_IJSH_EEEEEENS_12float_e4m3_tESK_NSA_8TiledMMAINSA_8MMA_AtomIJNSA_10MMA_TraitsINSA_19SM100_MMA_F8F6F4_SSEJSK_SK_fSG_SH_NSA_17integral_constantINSA_4UMMA5MajorELSR_0EEESS_NSP_INSQ_7ScaleInELST_0EEESU_EEEEEENSA_6LayoutISE_NSB_IJNSC_ILi0EEESY_SY_EEEEENSB_IJNSA_10UnderscoreES11_S11_EEEEENS7_6detail27Sm100ImplicitGemmTileTraitsINSA_20SM90_TMA_LOAD_IM2COLENSA_14ComposedLayoutINSA_7SwizzleILi2ELi4ELi3EEENSA_18smem_ptr_flag_bitsILi8EEENSX_INSB_IJNSC_ILi8EEESH_EEENSB_IJSH_SD_EEEEEEEvEENS15_INSA_13SM90_TMA_LOADES1G_vEEEENS_8epilogue10collective18CollectiveEpilogueINS1L_23Sm100TmaWarpSpecializedILi1ELi1ELi64ELb0ELb0EEEJSJ_NSB_IJNSX_ISG_SD_EENSX_ISH_SD_EEEEESK_NSB_IJNSB_IJllllEEESD_SY_EEESK_S1U_NS1L_6fusion15FusionCallbacksIS1P_NS1V_17LinearCombinationISK_fSK_fLNS_15FloatRoundStyleE2EEESJ_S1S_JEEENSA_5SM1004TMEM4LOAD26SM100_TMEM_LOAD_32dp32b64xES16_S1G_NSA_39AutoVectorizingCopyWithAssumedAlignmentILi128EEENSA_21SM90_TMA_STORE_IM2COLES1G_S26_S26_EEEvvEEEEvNT_6ParamsE)
        /*0008*/ 	.word	0x00000096


	//----- nvinfo : EIATTR_FRAME_SIZE
	.align		4
.L_19:
        /*000c*/ 	.byte	0x04, 0x11
        /*000e*/ 	.short	(.L_21 - .L_20)
	.align		4
.L_20:
        /*0010*/ 	.word	index@($__internal_2_$__cuda_sm10x_tcgen05_guardrail_trap_unallocated_columns_being_dealloced)
        /*0014*/ 	.word	0x00000008


	//----- nvinfo : EIATTR_FRAME_SIZE
	.align		4
.L_21:
        /*0018*/ 	.byte	0x04, 0x11
        /*001a*/ 	.short	(.L_23 - .L_22)
	.align		4
.L_22:
        /*001c*/ 	.word	index@($__internal_1_$__cuda_sm10x_tcgen05_guardrail_trap_phase_invalid_during_alloc)
        /*0020*/ 	.word	0x00000008


	//----- nvinfo : EIATTR_FRAME_SIZE
	.align		4
.L_23:
        /*0024*/ 	.byte	0x04, 0x11
        /*0026*/ 	.short	(.L_25 - .L_24)
	.align		4
.L_24:
        /*0028*/ 	.word	index@($__internal_0_$__cuda_sm10x_tcgen05_guardrail_trap_col_being_dealloced_not_returned_by_alloc)
        /*002c*/ 	.word	0x00000008


	//----- nvinfo : EIATTR_FRAME_SIZE
	.align		4
.L_25:
        /*0030*/ 	.byte	0x04, 0x11
        /*0032*/ 	.short	(.L_27 - .L_26)
	.align		4
.L_26:
        /*0034*/ 	.word	index@(_ZN7cutlass13device_kernelINS_4conv6kernel13ConvUniversalINS1_16ConvProblemShapeILNS1_8OperatorE0ELi3EEENS1_10collective14CollectiveConvINS1_47MainloopSm100TmaUmmaWarpSpecializedImplicitGemmILS5_0ELi17ELi3ELi1ELi2EN4cute5tupleIJNSA_1CILi1EEESD_SD_EEEEENSB_IJNSC_ILi128EEENSC_ILi64EEENSB_IJSH_EEEEEENS_12float_e4m3_tESK_NSA_8TiledMMAINSA_8MMA_AtomIJNSA_10MMA_TraitsINSA_19SM100_MMA_F8F6F4_SSEJSK_SK_fSG_SH_NSA_17integral_constantINSA_4UMMA5MajorELSR_0EEESS_NSP_INSQ_7ScaleInELST_0EEESU_EEEEEENSA_6LayoutISE_NSB_IJNSC_ILi0EEESY_SY_EEEEENSB_IJNSA_10UnderscoreES11_S11_EEEEENS7_6detail27Sm100ImplicitGemmTileTraitsINSA_20SM90_TMA_LOAD_IM2COLENSA_14ComposedLayoutINSA_7SwizzleILi2ELi4ELi3EEENSA_18smem_ptr_flag_bitsILi8EEENSX_INSB_IJNSC_ILi8EEESH_EEENSB_IJSH_SD_EEEEEEEvEENS15_INSA_13SM90_TMA_LOADES1G_vEEEENS_8epilogue10collective18CollectiveEpilogueINS1L_23Sm100TmaWarpSpecializedILi1ELi1ELi64ELb0ELb0EEEJSJ_NSB_IJNSX_ISG_SD_EENSX_ISH_SD_EEEEESK_NSB_IJNSB_IJllllEEESD_SY_EEESK_S1U_NS1L_6fusion15FusionCallbacksIS1P_NS1V_17LinearCombinationISK_fSK_fLNS_15FloatRoundStyleE2EEESJ_S1S_JEEENSA_5SM1004TMEM4LOAD26SM100_TMEM_LOAD_32dp32b64xES16_S1G_NSA_39AutoVectorizingCopyWithAssumedAlignmentILi128EEENSA_21SM90_TMA_STORE_IM2COLES1G_S26_S26_EEEvvEEEEvNT_6ParamsE)
        /*0038*/ 	.word	0x00000008


	//----- nvinfo : EIATTR_MIN_STACK_SIZE
	.align		4
.L_27:
        /*003c*/ 	.byte	0x04, 0x12
        /*003e*/ 	.short	(.L_29 - .L_28)
	.align		4
.L_28:
        /*0040*/ 	.word	index@(_ZN7cutlass13device_kernelINS_4conv6kernel13ConvUniversalINS1_16ConvProblemShapeILNS1_8OperatorE0ELi3EEENS1_10collective14CollectiveConvINS1_47MainloopSm100TmaUmmaWarpSpecializedImplicitGemmILS5_0ELi17ELi3ELi1ELi2EN4cute5tupleIJNSA_1CILi1EEESD_SD_EEEEENSB_IJNSC_ILi128EEENSC_ILi64EEENSB_IJSH_EEEEEENS_12float_e4m3_tESK_NSA_8TiledMMAINSA_8MMA_AtomIJNSA_10MMA_TraitsINSA_19SM100_MMA_F8F6F4_SSEJSK_SK_fSG_SH_NSA_17integral_constantINSA_4UMMA5MajorELSR_0EEESS_NSP_INSQ_7ScaleInELST_0EEESU_EEEEEENSA_6LayoutISE_NSB_IJNSC_ILi0EEESY_SY_EEEEENSB_IJNSA_10UnderscoreES11_S11_EEEEENS7_6detail27Sm100ImplicitGemmTileTraitsINSA_20SM90_TMA_LOAD_IM2COLENSA_14ComposedLayoutINSA_7SwizzleILi2ELi4ELi3EEENSA_18smem_ptr_flag_bitsILi8EEENSX_INSB_IJNSC_ILi8EEESH_EEENSB_IJSH_SD_EEEEEEEvEENS15_INSA_13SM90_TMA_LOADES1G_vEEEENS_8epilogue10collective18CollectiveEpilogueINS1L_23Sm100TmaWarpSpecializedILi1ELi1ELi64ELb0ELb0EEEJSJ_NSB_IJNSX_ISG_SD_EENSX_ISH_SD_EEEEESK_NSB_IJNSB_IJllllEEESD_SY_EEESK_S1U_NS1L_6fusion15FusionCallbacksIS1P_NS1V_17LinearCombinationISK_fSK_fLNS_15FloatRoundStyleE2EEESJ_S1S_JEEENSA_5SM1004TMEM4LOAD26SM100_TMEM_LOAD_32dp32b64xES16_S1G_NSA_39AutoVectorizingCopyWithAssumedAlignmentILi128EEENSA_21SM90_TMA_STORE_IM2COLES1G_S26_S26_EEEvvEEEEvNT_6ParamsE)
        /*0044*/ 	.word	0x00000008
.L_29:


//--------------------- .nv.compat                --------------------------
	.section	.nv.compat,"",@"SHT_CUDA_COMPAT_INFO"
	.align	4
        /*0000*/ 	.byte	0x02, 0x09, 0x01, 0x00, 0x02, 0x02, 0x02, 0x00, 0x02, 0x05, 0x05, 0x00, 0x03, 0x07, 0x01, 0x01
        /*0010*/ 	.byte	0x02, 0x03, 0x01, 0x00, 0x02, 0x06, 0x01, 0x00, 0x04, 0x0b, 0x08, 0x00, 0x09, 0x00, 0x00, 0x00
        /*0020*/ 	.byte	0x00, 0x00, 0x00, 0x00


//--------------------- .nv.info._ZN7cutlass13device_kernelINS_4conv6kernel13ConvUniversalINS1_16ConvProblemShapeILNS1_8OperatorE0ELi3EEENS1_10collective14CollectiveConvINS1_47MainloopSm100TmaUmmaWarpSpecializedImplicitGemmILS5_0ELi17ELi3ELi1ELi2EN4cute5tupleIJNSA_1CILi1EEESD_SD_EEEEENSB_IJNSC_ILi128EEENSC_ILi64EEENSB_IJSH_EEEEEENS_12float_e4m3_tESK_NSA_8TiledMMAINSA_8MMA_AtomIJNSA_10MMA_TraitsINSA_19SM100_MMA_F8F6F4_SSEJSK_SK_fSG_SH_NSA_17integral_constantINSA_4UMMA5MajorELSR_0EEESS_NSP_INSQ_7ScaleInELST_0EEESU_EEEEEENSA_6LayoutISE_NSB_IJNSC_ILi0EEESY_SY_EEEEENSB_IJNSA_10UnderscoreES11_S11_EEEEENS7_6detail27Sm100ImplicitGemmTileTraitsINSA_20SM90_TMA_LOAD_IM2COLENSA_14ComposedLayoutINSA_7SwizzleILi2ELi4ELi3EEENSA_18smem_ptr_flag_bitsILi8EEENSX_INSB_IJNSC_ILi8EEESH_EEENSB_IJSH_SD_EEEEEEEvEENS15_INSA_13SM90_TMA_LOADES1G_vEEEENS_8epilogue10collective18CollectiveEpilogueINS1L_23Sm100TmaWarpSpecializedILi1ELi1ELi64ELb0ELb0EEEJSJ_NSB_IJNSX_ISG_SD_EENSX_ISH_SD_EEEEESK_NSB_IJNSB_IJllllEEESD_SY_EEESK_S1U_NS1L_6fusion15FusionCallbacksIS1P_NS1V_17LinearCombinationISK_fSK_fLNS_15FloatRoundStyleE2EEESJ_S1S_JEEENSA_5SM1004TMEM4LOAD26SM100_TMEM_LOAD_32dp32b64xES16_S1G_NSA_39AutoVectorizingCopyWithAssumedAlignmentILi128EEENSA_21SM90_TMA_STORE_IM2COLES1G_S26_S26_EEEvvEEEEvNT_6ParamsE --------------------------
	.section	.nv.info._ZN7cutlass13device_kernelINS_4conv6kernel13ConvUniversalINS1_16ConvProblemShapeILNS1_8OperatorE0ELi3EEENS1_10collective14CollectiveConvINS1_47MainloopSm100TmaUmmaWarpSpecializedImplicitGemmILS5_0ELi17ELi3ELi1ELi2EN4cute5tupleIJNSA_1CILi1EEESD_SD_EEEEENSB_IJNSC_ILi128EEENSC_ILi64EEENSB_IJSH_EEEEEENS_12float_e4m3_tESK_NSA_8TiledMMAINSA_8MMA_AtomIJNSA_10MMA_TraitsINSA_19SM100_MMA_F8F6F4_SSEJSK_SK_fSG_SH_NSA_17integral_constantINSA_4UMMA5MajorELSR_0EEESS_NSP_INSQ_7ScaleInELST_0EEESU_EEEEEENSA_6LayoutISE_NSB_IJNSC_ILi0EEESY_SY_EEEEENSB_IJNSA_10UnderscoreES11_S11_EEEEENS7_6detail27Sm100ImplicitGemmTileTraitsINSA_20SM90_TMA_LOAD_IM2COLENSA_14ComposedLayoutINSA_7SwizzleILi2ELi4ELi3EEENSA_18smem_ptr_flag_bitsILi8EEENSX_INSB_IJNSC_ILi8EEESH_EEENSB_IJSH_SD_EEEEEEEvEENS15_INSA_13SM90_TMA_LOADES1G_vEEEENS_8epilogue10collective18CollectiveEpilogueINS1L_23Sm100TmaWarpSpecializedILi1ELi1ELi64ELb0ELb0EEEJSJ_NSB_IJNSX_ISG_SD_EENSX_ISH_SD_EEEEESK_NSB_IJNSB_IJllllEEESD_SY_EEESK_S1U_NS1L_6fusion15FusionCallbacksIS1P_NS1V_17LinearCombinationISK_fSK_fLNS_15FloatRoundStyleE2EEESJ_S1S_JEEENSA_5SM1004TMEM4LOAD26SM100_TMEM_LOAD_32dp32b64xES16_S1G_NSA_39AutoVectorizingCopyWithAssumedAlignmentILi128EEENSA_21SM90_TMA_STORE_IM2COLES1G_S26_S26_EEEvvEEEEvNT_6ParamsE,"",@"SHT_CUDA_INFO"
	.sectionflags	@""
	.align	4


	//----- nvinfo : EIATTR_CUDA_API_VERSION
	.align		4
        /*0000*/ 	.byte	0x04, 0x37
        /*0002*/ 	.short	(.L_31 - .L_30)
.L_30:
        /*0004*/ 	.word	0x00000082


	//----- nvinfo : EIATTR_KPARAM_INFO
	.align		4
.L_31:
        /*0008*/ 	.byte	0x04, 0x17
        /*000a*/ 	.short	(.L_33 - .L_32)
.L_32:
        /*000c*/ 	.word	0x00000000
        /*0010*/ 	.short	0x0000
        /*0012*/ 	.short	0x0000
        /*0014*/ 	.byte	0x00, 0xf0, 0x01, 0x24


	//----- nvinfo : EIATTR_AT_ENTRY_FRAGMENTS
	.align		4
.L_33:
        /*0018*/ 	.byte	0x04, 0x4f
        /*001a*/ 	.short	(.L_35 - .L_34)


	//   ....[0]....
.L_34:
        /*001c*/ 	.word	0x00000006


	//----- nvinfo : EIATTR_RESERVED_SMEM_USED
	.align		4
.L_35:
        /*0020*/ 	.byte	0x01, 0x41
	.zero		2


	//----- nvinfo : EIATTR_SPARSE_MMA_MASK
	.align		4
        /*0024*/ 	.byte	0x03, 0x50
        /*0026*/ 	.short	0x0000


	//----- nvinfo : EIATTR_TCGEN05_1CTA_USED
	.align		4
        /*0028*/ 	.byte	0x01, 0x51
	.zero		2


	//----- nvinfo : EIATTR_MAXREG_COUNT
	.align		4
        /*002c*/ 	.byte	0x03, 0x1b
        /*002e*/ 	.short	0x00ff


	//----- nvinfo : EIATTR_NUM_BARRIERS
	.align		4
        /*0030*/ 	.byte	0x02, 0x4c
        /*0032*/ 	.byte	0x07
	.zero		1


	//----- nvinfo : EIATTR_EXTERNS
	.align		4
        /*0034*/ 	.byte	0x04, 0x0f
        /*0036*/ 	.short	(.L_37 - .L_36)


	//   ....[0]....
	.align		4
.L_36:
        /*0038*/ 	.word	index@(__assertfail)


	//----- nvinfo : EIATTR_MERCURY_ISA_VERSION
	.align		4
.L_37:
        /*003c*/ 	.byte	0x03, 0x5f
        /*003e*/ 	.short	0x0101


	//----- nvinfo : EIATTR_INT_WARP_WIDE_INSTR_OFFSETS
	.align		4
        /*0040*/ 	.byte	0x04, 0x31
        /*0042*/ 	.short	(.L_39 - .L_38)


	//   ....[0]....
.L_38:
        /*0044*/ 	.word	0x00004450


	//   ....[1]....
        /*0048*/ 	.word	0x00004470


	//   ....[2]....
        /*004c*/ 	.word	0x000044a0


	//   ....[3]....
        /*0050*/ 	.word	0x00004fc0


	//   ....[4]....
        /*0054*/ 	.word	0x00005230


	//----- nvinfo : EIATTR_COOP_GROUP_MASK_REGIDS
	.align		4
.L_39:
        /*0058*/ 	.byte	0x04, 0x29
        /*005a*/ 	.short	(.L_41 - .L_40)


	//   ....[0]....
.L_40:
        /*005c*/ 	.word	0xffffffff


	//   ....[1]....
        /*0060*/ 	.word	0xffffffff


	//   ....[2]....
        /*0064*/ 	.word	0xffffffff


	//   ....[3]....
        /*0068*/ 	.word	0xffffffff


	//   ....[4]....
        /*006c*/ 	.word	0xffffffff


	//   ....[5]....
        /*0070*/ 	.word	0xffffffff


	//   ....[6]....
        /*0074*/ 	.word	0xffffffff


	//   ....[7]....
        /*0078*/ 	.word	0xffffffff


	//   ....[8]....
        /*007c*/ 	.word	0xffffffff


	//   ....[9]....
        /*0080*/ 	.word	0xffffffff


	//   ....[10]....
        /*0084*/ 	.word	0xffffffff


	//   ....[11]....
        /*0088*/ 	.word	0xffffffff


	//----- nvinfo : EIATTR_COOP_GROUP_INSTR_OFFSETS
	.align		4
.L_41:
        /*008c*/ 	.byte	0x04, 0x28
        /*008e*/ 	.short	(.L_43 - .L_42)


	//   ....[0]....
.L_42:
        /*0090*/ 	.word	0x00000090


	//   ....[1]....
        /*0094*/ 	.word	0x00000520


	//   ....[2]....
        /*0098*/ 	.word	0x00000860


	//   ....[3]....
        /*009c*/ 	.word	0x000009a0


	//   ....[4]....
        /*00a0*/ 	.word	0x00000aa0


	//   ....[5]....
        /*00a4*/ 	.word	0x00000bf0


	//   ....[6]....
        /*00a8*/ 	.word	0x00002410


	//   ....[7]....
        /*00ac*/ 	.word	0x00003890


	//   ....[8]....
        /*00b0*/ 	.word	0x00003aa0


	//   ....[9]....
        /*00b4*/ 	.word	0x00003ad0


	//   ....[10]....
        /*00b8*/ 	.word	0x00004330


	//   ....[11]....
        /*00bc*/ 	.word	0x00004570


	//----- nvinfo : EIATTR_VRC_CTA_INIT_COUNT
	.align		4
.L_43:
        /*00c0*/ 	.byte	0x02, 0x4a
        /*00c2*/ 	.byte	0x80
	.zero		1


	//----- nvinfo : EIATTR_SYSCALL_OFFSETS
	.align		4
        /*00c4*/ 	.byte	0x04, 0x46
        /*00c6*/ 	.short	(.L_45 - .L_44)


	//   ....[0]....
.L_44:
        /*00c8*/ 	.word	0x00005d60


	//   ....[1]....
        /*00cc*/ 	.word	0x00005ea0


	//   ....[2]....
        /*00d0*/ 	.word	0x00006690


	//----- nvinfo : EIATTR_MBARRIER_INSTR_OFFSETS
	.align		4
.L_45:
        /*00d4*/ 	.byte	0x04, 0x39
        /*00d6*/ 	.short	(.L_47 - .L_46)


	//   ....[0]....
.L_46:
        /*00d8*/ 	.word	0x00000620
        /*00dc*/ 	.word	0x000000ff
        /*00e0*/ 	.word	0x00000000
        /*00e4*/ 	.short	0x0100
        /*00e6*/ 	.byte	0x04
	.zero		1


	//   ....[1]....
        /*00e8*/ 	.word	0x00000630
        /*00ec*/ 	.word	0x000000ff
        /*00f0*/ 	.word	0x00000088
        /*00f4*/ 	.short	0x0100
        /*00f6*/ 	.byte	0x04
	.zero		1


	//   ....[2]....
        /*00f8*/ 	.word	0x00000640
        /*00fc*/ 	.word	0x000000ff
        /*0100*/ 	.word	0x00000008
        /*0104*/ 	.short	0x0100
        /*0106*/ 	.byte	0x04
	.zero		1


	//   ....[3]....
        /*0108*/ 	.word	0x00000650
        /*010c*/ 	.word	0x000000ff
        /*0110*/ 	.word	0x00000090
        /*0114*/ 	.short	0x0100
        /*0116*/ 	.byte	0x04
	.zero		1


	//   ....[4]....
        /*0118*/ 	.word	0x00000660
        /*011c*/ 	.word	0x000000ff
        /*0120*/ 	.word	0x00000010
        /*0124*/ 	.short	0x0100
        /*0126*/ 	.byte	0x04
	.zero		1


	//   ....[5]....
        /*0128*/ 	.word	0x00000670
        /*012c*/ 	.word	0x000000ff
        /*0130*/ 	.word	0x00000098
        /*0134*/ 	.short	0x0100
        /*0136*/ 	.byte	0x04
	.zero		1


	//   ....[6]....
        /*0138*/ 	.word	0x00000680
        /*013c*/ 	.word	0x000000ff
        /*0140*/ 	.word	0x00000018
        /*0144*/ 	.short	0x0100
        /*0146*/ 	.byte	0x04
	.zero		1


	//   ....[7]....
        /*0148*/ 	.word	0x00000690
        /*014c*/ 	.word	0x000000ff
        /*0150*/ 	.word	0x000000a0
        /*0154*/ 	.short	0x0100
        /*0156*/ 	.byte	0x04
	.zero		1


	//   ....[8]....
        /*0158*/ 	.word	0x000006a0
        /*015c*/ 	.word	0x000000ff
        /*0160*/ 	.word	0x00000020
        /*0164*/ 	.short	0x0100
        /*0166*/ 	.byte	0x04
	.zero		1


	//   ....[9]....
        /*0168*/ 	.word	0x000006b0
        /*016c*/ 	.word	0x000000ff
        /*0170*/ 	.word	0x000000a8
        /*0174*/ 	.short	0x0100
        /*0176*/ 	.byte	0x04
	.zero		1


	//   ....[10]....
        /*0178*/ 	.word	0x000006c0
        /*017c*/ 	.word	0x000000ff
        /*0180*/ 	.word	0x00000028
        /*0184*/ 	.short	0x0100
        /*0186*/ 	.byte	0x04
	.zero		1


	//   ....[11]....
        /*0188*/ 	.word	0x000006d0
        /*018c*/ 	.word	0x000000ff
        /*0190*/ 	.word	0x000000b0
        /*0194*/ 	.short	0x0100
        /*0196*/ 	.byte	0x04
	.zero		1


	//   ....[12]....
        /*0198*/ 	.word	0x000006e0
        /*019c*/ 	.word	0x000000ff
        /*01a0*/ 	.word	0x00000030
        /*01a4*/ 	.short	0x0100
        /*01a6*/ 	.byte	0x04
	.zero		1


	//   ....[13]....
        /*01a8*/ 	.word	0x000006f0
        /*01ac*/ 	.word	0x000000ff
        /*01b0*/ 	.word	0x000000b8
        /*01b4*/ 	.short	0x0100
        /*01b6*/ 	.byte	0x04
	.zero		1


	//   ....[14]....
        /*01b8*/ 	.word	0x00000700
        /*01bc*/ 	.word	0x000000ff
        /*01c0*/ 	.word	0x00000038
        /*01c4*/ 	.short	0x0100
        /*01c6*/ 	.byte	0x04
	.zero		1


	//   ....[15]....
        /*01c8*/ 	.word	0x00000710
        /*01cc*/ 	.word	0x000000ff
        /*01d0*/ 	.word	0x000000c0
        /*01d4*/ 	.short	0x0100
        /*01d6*/ 	.byte	0x04
	.zero		1


	//   ....[16]....
        /*01d8*/ 	.word	0x00000720
        /*01dc*/ 	.word	0x000000ff
        /*01e0*/ 	.word	0x00000040
        /*01e4*/ 	.short	0x0100
        /*01e6*/ 	.byte	0x04
	.zero		1


	//   ....[17]....
        /*01e8*/ 	.word	0x00000730
        /*01ec*/ 	.word	0x000000ff
        /*01f0*/ 	.word	0x000000c8
        /*01f4*/ 	.short	0x0100
        /*01f6*/ 	.byte	0x04
	.zero		1


	//   ....[18]....
        /*01f8*/ 	.word	0x00000740
        /*01fc*/ 	.word	0x000000ff
        /*0200*/ 	.word	0x00000048
        /*0204*/ 	.short	0x0100
        /*0206*/ 	.byte	0x04
	.zero		1


	//   ....[19]....
        /*0208*/ 	.word	0x00000750
        /*020c*/ 	.word	0x000000ff
        /*0210*/ 	.word	0x000000d0
        /*0214*/ 	.short	0x0100
        /*0216*/ 	.byte	0x04
	.zero		1


	//   ....[20]....
        /*0218*/ 	.word	0x00000760
        /*021c*/ 	.word	0x000000ff
        /*0220*/ 	.word	0x00000050
        /*0224*/ 	.short	0x0100
        /*0226*/ 	.byte	0x04
	.zero		1


	//   ....[21]....
        /*0228*/ 	.word	0x00000770
        /*022c*/ 	.word	0x000000ff
        /*0230*/ 	.word	0x000000d8
        /*0234*/ 	.short	0x0100
        /*0236*/ 	.byte	0x04
	.zero		1


	//   ....[22]....
        /*0238*/ 	.word	0x00000780
        /*023c*/ 	.word	0x000000ff
        /*0240*/ 	.word	0x00000058
        /*0244*/ 	.short	0x0100
        /*0246*/ 	.byte	0x04
	.zero		1


	//   ....[23]....
        /*0248*/ 	.word	0x00000790
        /*024c*/ 	.word	0x000000ff
        /*0250*/ 	.word	0x000000e0
        /*0254*/ 	.short	0x0100
        /*0256*/ 	.byte	0x04
	.zero		1


	//   ....[24]....
        /*0258*/ 	.word	0x000007a0
        /*025c*/ 	.word	0x000000ff
        /*0260*/ 	.word	0x00000060
        /*0264*/ 	.short	0x0100
        /*0266*/ 	.byte	0x04
	.zero		1


	//   ....[25]....
        /*0268*/ 	.word	0x000007b0
        /*026c*/ 	.word	0x000000ff
        /*0270*/ 	.word	0x000000e8
        /*0274*/ 	.short	0x0100
        /*0276*/ 	.byte	0x04
	.zero		1


	//   ....[26]....
        /*0278*/ 	.word	0x000007c0
        /*027c*/ 	.word	0x000000ff
        /*0280*/ 	.word	0x00000068
        /*0284*/ 	.short	0x0100
        /*0286*/ 	.byte	0x04
	.zero		1


	//   ....[27]....
        /*0288*/ 	.word	0x000007d0
        /*028c*/ 	.word	0x000000ff
        /*0290*/ 	.word	0x000000f0
        /*0294*/ 	.short	0x0100
        /*0296*/ 	.byte	0x04
	.zero		1


	//   ....[28]....
        /*0298*/ 	.word	0x000007e0
        /*029c*/ 	.word	0x000000ff
        /*02a0*/ 	.word	0x00000070
        /*02a4*/ 	.short	0x0100
        /*02a6*/ 	.byte	0x04
	.zero		1


	//   ....[29]....
        /*02a8*/ 	.word	0x000007f0
        /*02ac*/ 	.word	0x000000ff
        /*02b0*/ 	.word	0x000000f8
        /*02b4*/ 	.short	0x0100
        /*02b6*/ 	.byte	0x04
	.zero		1


	//   ....[30]....
        /*02b8*/ 	.word	0x00000800
        /*02bc*/ 	.word	0x000000ff
        /*02c0*/ 	.word	0x00000078
        /*02c4*/ 	.short	0x0100
        /*02c6*/ 	.byte	0x04
	.zero		1


	//   ....[31]....
        /*02c8*/ 	.word	0x00000810
        /*02cc*/ 	.word	0x000000ff
        /*02d0*/ 	.word	0x00000100
        /*02d4*/ 	.short	0x0100
        /*02d6*/ 	.byte	0x04
	.zero		1


	//   ....[32]....
        /*02d8*/ 	.word	0x00000820
        /*02dc*/ 	.word	0x000000ff
        /*02e0*/ 	.word	0x00000080
        /*02e4*/ 	.short	0x0100
        /*02e6*/ 	.byte	0x04
	.zero		1


	//   ....[33]....
        /*02e8*/ 	.word	0x00000830
        /*02ec*/ 	.word	0x000000ff
        /*02f0*/ 	.word	0x00000108
        /*02f4*/ 	.short	0x0100
        /*02f6*/ 	.byte	0x04
	.zero		1


	//   ....[34]....
        /*02f8*/ 	.word	0x00000970
        /*02fc*/ 	.word	0x000000ff
        /*0300*/ 	.word	0x00000110
        /*0304*/ 	.short	0x0100
        /*0306*/ 	.byte	0x04
	.zero		1


	//   ....[35]....
        /*0308*/ 	.word	0x00000980
        /*030c*/ 	.word	0x000000ff
        /*0310*/ 	.word	0x00000118
        /*0314*/ 	.short	0x0100
        /*0316*/ 	.byte	0x04
	.zero		1


	//   ....[36]....
        /*0318*/ 	.word	0x00000a70
        /*031c*/ 	.word	0x000000ff
        /*0320*/ 	.word	0x00000120
        /*0324*/ 	.short	0x0100
        /*0326*/ 	.byte	0x06
	.zero		1


	//   ....[37]....
        /*0328*/ 	.word	0x00000a80
        /*032c*/ 	.word	0x000000ff
        /*0330*/ 	.word	0x00000128
        /*0334*/ 	.short	0x0100
        /*0336*/ 	.byte	0x06
	.zero		1


	//   ....[38]....
        /*0338*/ 	.word	0x00000bc0
        /*033c*/ 	.word	0x000000ff
        /*0340*/ 	.word	0x00000130
        /*0344*/ 	.short	0x0100
        /*0346*/ 	.byte	0x06
	.zero		1


	//   ....[39]....
        /*0348*/ 	.word	0x00000bd0
        /*034c*/ 	.word	0x000000ff
        /*0350*/ 	.word	0x00000138
        /*0354*/ 	.short	0x0100
        /*0356*/ 	.byte	0x06
	.zero		1


	//   ....[40]....
        /*0358*/ 	.word	0x00000d20
        /*035c*/ 	.word	0x000000ff
        /*0360*/ 	.word	0x00000140
        /*0364*/ 	.short	0x0100
        /*0366*/ 	.byte	0x04
	.zero		1


	//   ....[41]....
        /*0368*/ 	.word	0x00000d30
        /*036c*/ 	.word	0x000000ff
        /*0370*/ 	.word	0x00000150
        /*0374*/ 	.short	0x0100
        /*0376*/ 	.byte	0x04
	.zero		1


	//   ....[42]....
        /*0378*/ 	.word	0x00000d40
        /*037c*/ 	.word	0x000000ff
        /*0380*/ 	.word	0x00000148
        /*0384*/ 	.short	0x0100
        /*0386*/ 	.byte	0x04
	.zero		1


	//   ....[43]....
        /*0388*/ 	.word	0x00000d50
        /*038c*/ 	.word	0x000000ff
        /*0390*/ 	.word	0x00000158
        /*0394*/ 	.short	0x0100
        /*0396*/ 	.byte	0x04
	.zero		1


	//   ....[44]....
        /*0398*/ 	.word	0x000016d0
        /*039c*/ 	.word	0x000000ff
        /*03a0*/ 	.word	0x00000088
        /*03a4*/ 	.short	0x010a
        /*03a6*/ 	.byte	0x04
	.zero		1


	//   ....[45]....
        /*03a8*/ 	.word	0x000019e0
        /*03ac*/ 	.word	0x000000ff
        /*03b0*/ 	.word	0x00000088
        /*03b4*/ 	.short	0x010a
        /*03b6*/ 	.byte	0x09
	.zero		1


	//   ....[46]....
        /*03b8*/ 	.word	0x00001b50
        /*03bc*/ 	.word	0x000000ff
        /*03c0*/ 	.word	0x00000088
        /*03c4*/ 	.short	0x010a
        /*03c6*/ 	.byte	0x08
	.zero		1


	//   ....[47]....
        /*03c8*/ 	.word	0x00001d70
        /*03cc*/ 	.word	0x000000ff
        /*03d0*/ 	.word	0x00000128
        /*03d4*/ 	.short	0x0101
        /*03d6*/ 	.byte	0x1e
	.zero		1


	//   ....[48]....
        /*03d8*/ 	.word	0x00001da0
        /*03dc*/ 	.word	0x000000ff
        /*03e0*/ 	.word	0x00000088
        /*03e4*/ 	.short	0x010a
        /*03e6*/ 	.byte	0x04
	.zero		1


	//   ....[49]....
        /*03e8*/ 	.word	0x00002080
        /*03ec*/ 	.word	0x000000ff
        /*03f0*/ 	.word	0x00000088
        /*03f4*/ 	.short	0x010a
        /*03f6*/ 	.byte	0x09
	.zero		1


	//   ....[50]....
        /*03f8*/ 	.word	0x000021f0
        /*03fc*/ 	.word	0x000000ff
        /*0400*/ 	.word	0x00000088
        /*0404*/ 	.short	0x010a
        /*0406*/ 	.byte	0x08
	.zero		1


	//   ....[51]....
        /*0408*/ 	.word	0x00002420
        /*040c*/ 	.word	0x000000ff
        /*0410*/ 	.word	0x00000130
        /*0414*/ 	.short	0x010a
        /*0416*/ 	.byte	0x1e
	.zero		1


	//   ....[52]....
        /*0418*/ 	.word	0x000024e0
        /*041c*/ 	.word	0x000000ff
        /*0420*/ 	.word	0x00000000
        /*0424*/ 	.short	0x0101
        /*0426*/ 	.byte	0x04
	.zero		1


	//   ....[53]....
        /*0428*/ 	.word	0x00002ae0
        /*042c*/ 	.word	0x000000ff
        /*0430*/ 	.word	0x00000000
        /*0434*/ 	.short	0x010a
        /*0436*/ 	.byte	0x04
	.zero		1


	//   ....[54]....
        /*0438*/ 	.word	0x00002b80
        /*043c*/ 	.word	0x000000ff
        /*0440*/ 	.word	0x00000000
        /*0444*/ 	.short	0x010a
        /*0446*/ 	.byte	0x05
	.zero		1


	//   ....[55]....
        /*0448*/ 	.word	0x00002c20
        /*044c*/ 	.word	0x000000ff
        /*0450*/ 	.word	0x00000000
        /*0454*/ 	.short	0x010a
        /*0456*/ 	.byte	0x05
	.zero		1


	//   ....[56]....
        /*0458*/ 	.word	0x00002cc0
        /*045c*/ 	.word	0x000000ff
        /*0460*/ 	.word	0x00000000
        /*0464*/ 	.short	0x010a
        /*0466*/ 	.byte	0x05
	.zero		1


	//   ....[57]....
        /*0468*/ 	.word	0x00002d60
        /*046c*/ 	.word	0x000000ff
        /*0470*/ 	.word	0x00000000
        /*0474*/ 	.short	0x010a
        /*0476*/ 	.byte	0x05
	.zero		1


	//   ....[58]....
        /*0478*/ 	.word	0x00002e00
        /*047c*/ 	.word	0x000000ff
        /*0480*/ 	.word	0x00000000
        /*0484*/ 	.short	0x010a
        /*0486*/ 	.byte	0x05
	.zero		1


	//   ....[59]....
        /*0488*/ 	.word	0x00002ea0
        /*048c*/ 	.word	0x000000ff
        /*0490*/ 	.word	0x00000000
        /*0494*/ 	.short	0x010a
        /*0496*/ 	.byte	0x05
	.zero		1


	//   ....[60]....
        /*0498*/ 	.word	0x00002f40
        /*049c*/ 	.word	0x000000ff
        /*04a0*/ 	.word	0x00000000
        /*04a4*/ 	.short	0x010a
        /*04a6*/ 	.byte	0x05
	.zero		1


	//   ....[61]....
        /*04a8*/ 	.word	0x00002fe0
        /*04ac*/ 	.word	0x000000ff
        /*04b0*/ 	.word	0x00000000
        /*04b4*/ 	.short	0x010a
        /*04b6*/ 	.byte	0x05
	.zero		1


	//   ....[62]....
        /*04b8*/ 	.word	0x00003080
        /*04bc*/ 	.word	0x000000ff
        /*04c0*/ 	.word	0x00000000
        /*04c4*/ 	.short	0x010a
        /*04c6*/ 	.byte	0x05
	.zero		1


	//   ....[63]....
        /*04c8*/ 	.word	0x00003120
        /*04cc*/ 	.word	0x000000ff
        /*04d0*/ 	.word	0x00000000
        /*04d4*/ 	.short	0x010a
        /*04d6*/ 	.byte	0x05
	.zero		1


	//   ....[64]....
        /*04d8*/ 	.word	0x000031c0
        /*04dc*/ 	.word	0x000000ff
        /*04e0*/ 	.word	0x00000000
        /*04e4*/ 	.short	0x010a
        /*04e6*/ 	.byte	0x05
	.zero		1


	//   ....[65]....
        /*04e8*/ 	.word	0x00003260
        /*04ec*/ 	.word	0x000000ff
        /*04f0*/ 	.word	0x00000000
        /*04f4*/ 	.short	0x010a
        /*04f6*/ 	.byte	0x05
	.zero		1


	//   ....[66]....
        /*04f8*/ 	.word	0x00003300
        /*04fc*/ 	.word	0x000000ff
        /*0500*/ 	.word	0x00000000
        /*0504*/ 	.short	0x010a
        /*0506*/ 	.byte	0x05
	.zero		1


	//   ....[67]....
        /*0508*/ 	.word	0x000033a0
        /*050c*/ 	.word	0x000000ff
        /*0510*/ 	.word	0x00000000
        /*0514*/ 	.short	0x010a
        /*0516*/ 	.byte	0x05
	.zero		1


	//   ....[68]....
        /*0518*/ 	.word	0x00003440
        /*051c*/ 	.word	0x000000ff
        /*0520*/ 	.word	0x00000000
        /*0524*/ 	.short	0x010a
        /*0526*/ 	.byte	0x05
	.zero		1


	//   ....[69]....
        /*0528*/ 	.word	0x000034f0
        /*052c*/ 	.word	0x00000000
        /*0530*/ 	.word	0x00000000
        /*0534*/ 	.short	0x010a
        /*0536*/ 	.byte	0xff
	.zero		1


	//   ....[70]....
        /*0538*/ 	.word	0x00003640
        /*053c*/ 	.word	0x000000ff
        /*0540*/ 	.word	0x00000138
        /*0544*/ 	.short	0x010a
        /*0546*/ 	.byte	0x04
	.zero		1


	//   ....[71]....
        /*0548*/ 	.word	0x000036e0
        /*054c*/ 	.word	0x000000ff
        /*0550*/ 	.word	0x00000130
        /*0554*/ 	.short	0x010a
        /*0556*/ 	.byte	0x04
	.zero		1


	//   ....[72]....
        /*0558*/ 	.word	0x00003780
        /*055c*/ 	.word	0x000000ff
        /*0560*/ 	.word	0x00000000
        /*0564*/ 	.short	0x0101
        /*0566*/ 	.byte	0x05
	.zero		1


	//   ....[73]....
        /*0568*/ 	.word	0x000037c0
        /*056c*/ 	.word	0x000000ff
        /*0570*/ 	.word	0x00000138
        /*0574*/ 	.short	0x0106
        /*0576*/ 	.byte	0x04
	.zero		1


	//   ....[74]....
        /*0578*/ 	.word	0x00003800
        /*057c*/ 	.word	0x00000000
        /*0580*/ 	.word	0x00000138
        /*0584*/ 	.short	0x010a
        /*0586*/ 	.byte	0xff
	.zero		1


	//   ....[75]....
        /*0588*/ 	.word	0x00003d30
        /*058c*/ 	.word	0x000000ff
        /*0590*/ 	.word	0x00000130
        /*0594*/ 	.short	0x010a
        /*0596*/ 	.byte	0x12
	.zero		1


	//   ....[76]....
        /*0598*/ 	.word	0x00003de0
        /*059c*/ 	.word	0x000000ff
        /*05a0*/ 	.word	0x00000000
        /*05a4*/ 	.short	0x0101
        /*05a6*/ 	.byte	0x17
	.zero		1


	//   ....[77]....
        /*05a8*/ 	.word	0x00003df0
        /*05ac*/ 	.word	0x000000ff
        /*05b0*/ 	.word	0x00000150
        /*05b4*/ 	.short	0x010a
        /*05b6*/ 	.byte	0x16
	.zero		1


	//   ....[78]....
        /*05b8*/ 	.word	0x00003eb0
        /*05bc*/ 	.word	0x000000ff
        /*05c0*/ 	.word	0x00000000
        /*05c4*/ 	.short	0x010a
        /*05c6*/ 	.byte	0x04
	.zero		1


	//   ....[79]....
        /*05c8*/ 	.word	0x00003ef0
        /*05cc*/ 	.word	0x000000ff
        /*05d0*/ 	.word	0x00000000
        /*05d4*/ 	.short	0x010a
        /*05d6*/ 	.byte	0x10
	.zero		1


	//   ....[80]....
        /*05d8*/ 	.word	0x00004030
        /*05dc*/ 	.word	0x000000ff
        /*05e0*/ 	.word	0x00000000
        /*05e4*/ 	.short	0x010a
        /*05e6*/ 	.byte	0x04
	.zero		1


	//   ....[81]....
        /*05e8*/ 	.word	0x00004280
        /*05ec*/ 	.word	0x000000ff
        /*05f0*/ 	.word	0x00000000
        /*05f4*/ 	.short	0x010a
        /*05f6*/ 	.byte	0x04
	.zero		1


	//   ....[82]....
        /*05f8*/ 	.word	0x00004310
        /*05fc*/ 	.word	0x000000ff
        /*0600*/ 	.word	0x00000000
        /*0604*/ 	.short	0x010a
        /*0606*/ 	.byte	0x04
	.zero		1


	//   ....[83]....
        /*0608*/ 	.word	0x00004810
        /*060c*/ 	.word	0x000000ff
        /*0610*/ 	.word	0x00000130
        /*0614*/ 	.short	0x010a
        /*0616*/ 	.byte	0x1c
	.zero		1


	//   ....[84]....
        /*0618*/ 	.word	0x000048b0
        /*061c*/ 	.word	0x000000ff
        /*0620*/ 	.word	0x00000000
        /*0624*/ 	.short	0x0101
        /*0626*/ 	.byte	0x25
	.zero		1


	//   ....[85]....
        /*0628*/ 	.word	0x00004de0
        /*062c*/ 	.word	0x000000ff
        /*0630*/ 	.word	0x00000128
        /*0634*/ 	.short	0x010a
        /*0636*/ 	.byte	0x1c
	.zero		1


	//   ....[86]....
        /*0638*/ 	.word	0x00004f50
        /*063c*/ 	.word	0x000000ff
        /*0640*/ 	.word	0x00000118
        /*0644*/ 	.short	0x010a
        /*0646*/ 	.byte	0x1c
	.zero		1


	//   ....[87]....
        /*0648*/ 	.word	0x000052b0
        /*064c*/ 	.word	0x000000ff
        /*0650*/ 	.word	0x00000110
        /*0654*/ 	.short	0x010b
        /*0656*/ 	.byte	0x1c
	.zero		1


	//   ....[88]....
        /*0658*/ 	.word	0x000052c0
        /*065c*/ 	.word	0x000000ff
        /*0660*/ 	.word	0x00000000
        /*0664*/ 	.short	0x0101
        /*0666*/ 	.byte	0x26
	.zero		1


	//   ....[89]....
        /*0668*/ 	.word	0x00005300
        /*066c*/ 	.word	0x00000000
        /*0670*/ 	.word	0x00000118
        /*0674*/ 	.short	0x010a
        /*0676*/ 	.byte	0xff
	.zero		1


	//   ....[90]....
        /*0678*/ 	.word	0x00005630
        /*067c*/ 	.word	0x000000ff
        /*0680*/ 	.word	0x00000130
        /*0684*/ 	.short	0x010a
        /*0686*/ 	.byte	0x2b
	.zero		1


	//   ....[91]....
        /*0688*/ 	.word	0x00005700
        /*068c*/ 	.word	0x000000ff
        /*0690*/ 	.word	0x00000000
        /*0694*/ 	.short	0x0101
        /*0696*/ 	.byte	0x04
	.zero		1


	//   ....[92]....
        /*0698*/ 	.word	0x00006250
        /*069c*/ 	.word	0x000000ff
        /*06a0*/ 	.word	0x00000110
        /*06a4*/ 	.short	0x010a
        /*06a6*/ 	.byte	0x2b
	.zero		1


	//   ....[93]....
        /*06a8*/ 	.word	0x00006270
        /*06ac*/ 	.word	0x00000016
        /*06b0*/ 	.word	0x00000140
        /*06b4*/ 	.short	0x010a
        /*06b6*/ 	.byte	0xff
	.zero		1


	//   ....[94]....
        /*06b8*/ 	.word	0x00006400
        /*06bc*/ 	.word	0x000000ff
        /*06c0*/ 	.word	0x00000110
        /*06c4*/ 	.short	0x010a
        /*06c6*/ 	.byte	0x2b
	.zero		1


	//   ....[95]....
        /*06c8*/ 	.word	0x00006510
        /*06cc*/ 	.word	0x000000ff
        /*06d0*/ 	.word	0x00000000
        /*06d4*/ 	.short	0x0101
        /*06d6*/ 	.byte	0x04
	.zero		1


	//   ....[96]....
        /*06d8*/ 	.word	0x00006570
        /*06dc*/ 	.word	0x00000016
        /*06e0*/ 	.word	0x00000140
        /*06e4*/ 	.short	0x010a
        /*06e6*/ 	.byte	0xff
	.zero		1


	//   ....[97]....
        /*06e8*/ 	.word	0x00006cb0
        /*06ec*/ 	.word	0x000000ff
        /*06f0*/ 	.word	0x00000000
        /*06f4*/ 	.short	0x0101
        /*06f6*/ 	.byte	0x04
	.zero		1


	//   ....[98]....
        /*06f8*/ 	.word	0x00007b40
        /*06fc*/ 	.word	0x00000000
        /*0700*/ 	.word	0x00000088
        /*0704*/ 	.short	0x010a
        /*0706*/ 	.byte	0xff
	.zero		1


	//   ....[99]....
        /*0708*/ 	.word	0x00007ba0
        /*070c*/ 	.word	0x00000000
        /*0710*/ 	.word	0x00000088
        /*0714*/ 	.short	0x010a
        /*0716*/ 	.byte	0xff
	.zero		1


	//   ....[100]....
        /*0718*/ 	.word	0x00007c00
        /*071c*/ 	.word	0x00000000
        /*0720*/ 	.word	0x00000130
        /*0724*/ 	.short	0x010a
        /*0726*/ 	.byte	0xff
	.zero		1


	//   ....[101]....
        /*0728*/ 	.word	0x00007c60
        /*072c*/ 	.word	0x00000000
        /*0730*/ 	.word	0x00000000
        /*0734*/ 	.short	0x010a
        /*0736*/ 	.byte	0xff
	.zero		1


	//   ....[102]....
        /*0738*/ 	.word	0x00007cc0
        /*073c*/ 	.word	0x00000000
        /*0740*/ 	.word	0x00000000
        /*0744*/ 	.short	0x010a
        /*0746*/ 	.byte	0xff
	.zero		1


	//   ....[103]....
        /*0748*/ 	.word	0x00007d20
        /*074c*/ 	.word	0x00000000
        /*0750*/ 	.word	0x00000000
        /*0754*/ 	.short	0x010a
        /*0756*/ 	.byte	0xff
	.zero		1


	//   ....[104]....
        /*0758*/ 	.word	0x00007d80
        /*075c*/ 	.word	0x00000000
        /*0760*/ 	.word	0x00000000
        /*0764*/ 	.short	0x010a
        /*0766*/ 	.byte	0xff
	.zero		1


	//   ....[105]....
        /*0768*/ 	.word	0x00007de0
        /*076c*/ 	.word	0x00000000
        /*0770*/ 	.word	0x00000000
        /*0774*/ 	.short	0x010a
        /*0776*/ 	.byte	0xff
	.zero		1


	//   ....[106]....
        /*0778*/ 	.word	0x00007e40
        /*077c*/ 	.word	0x00000000
        /*0780*/ 	.word	0x00000000
        /*0784*/ 	.short	0x010a
        /*0786*/ 	.byte	0xff
	.zero		1


	//   ....[107]....
        /*0788*/ 	.word	0x00007ea0
        /*078c*/ 	.word	0x00000000
        /*0790*/ 	.word	0x00000000
        /*0794*/ 	.short	0x010a
        /*0796*/ 	.byte	0xff
	.zero		1


	//   ....[108]....
        /*0798*/ 	.word	0x00007f00
        /*079c*/ 	.word	0x00000000
        /*07a0*/ 	.word	0x00000000
        /*07a4*/ 	.short	0x010a
        /*07a6*/ 	.byte	0xff
	.zero		1


	//   ....[109]....
        /*07a8*/ 	.word	0x00007f60
        /*07ac*/ 	.word	0x00000000
        /*07b0*/ 	.word	0x00000000
        /*07b4*/ 	.short	0x010a
        /*07b6*/ 	.byte	0xff
	.zero		1


	//   ....[110]....
        /*07b8*/ 	.word	0x00007fc0
        /*07bc*/ 	.word	0x00000000
        /*07c0*/ 	.word	0x00000000
        /*07c4*/ 	.short	0x010a
        /*07c6*/ 	.byte	0xff
	.zero		1


	//   ....[111]....
        /*07c8*/ 	.word	0x00008020
        /*07cc*/ 	.word	0x00000000
        /*07d0*/ 	.word	0x00000000
        /*07d4*/ 	.short	0x010a
        /*07d6*/ 	.byte	0xff
	.zero		1


	//   ....[112]....
        /*07d8*/ 	.word	0x00008080
        /*07dc*/ 	.word	0x00000000
        /*07e0*/ 	.word	0x00000000
        /*07e4*/ 	.short	0x010a
        /*07e6*/ 	.byte	0xff
	.zero		1


	//   ....[113]....
        /*07e8*/ 	.word	0x000080e0
        /*07ec*/ 	.word	0x00000000
        /*07f0*/ 	.word	0x00000000
        /*07f4*/ 	.short	0x010a
        /*07f6*/ 	.byte	0xff
	.zero		1


	//   ....[114]....
        /*07f8*/ 	.word	0x00008140
        /*07fc*/ 	.word	0x00000000
        /*0800*/ 	.word	0x00000000
        /*0804*/ 	.short	0x010a
        /*0806*/ 	.byte	0xff
	.zero		1


	//   ....[115]....
        /*0808*/ 	.word	0x000081a0
        /*080c*/ 	.word	0x00000000
        /*0810*/ 	.word	0x00000000
        /*0814*/ 	.short	0x010a
        /*0816*/ 	.byte	0xff
	.zero		1


	//   ....[116]....
        /*0818*/ 	.word	0x00008200
        /*081c*/ 	.word	0x00000000
        /*0820*/ 	.word	0x00000000
        /*0824*/ 	.short	0x010a
        /*0826*/ 	.byte	0xff
	.zero		1


	//   ....[117]....
        /*0828*/ 	.word	0x00008260
        /*082c*/ 	.word	0x00000004
        /*0830*/ 	.word	0x00000138
        /*0834*/ 	.short	0x010a
        /*0836*/ 	.byte	0xff
	.zero		1


	//   ....[118]....
        /*0838*/ 	.word	0x000082c0
        /*083c*/ 	.word	0x00000004
        /*0840*/ 	.word	0x00000130
        /*0844*/ 	.short	0x010a
        /*0846*/ 	.byte	0xff
	.zero		1


	//   ....[119]....
        /*0848*/ 	.word	0x00008320
        /*084c*/ 	.word	0x00000000
        /*0850*/ 	.word	0x00000130
        /*0854*/ 	.short	0x010a
        /*0856*/ 	.byte	0xff
	.zero		1


	//   ....[120]....
        /*0858*/ 	.word	0x00008380
        /*085c*/ 	.word	0x00000004
        /*0860*/ 	.word	0x00000150
        /*0864*/ 	.short	0x010a
        /*0866*/ 	.byte	0xff
	.zero		1


	//   ....[121]....
        /*0868*/ 	.word	0x000083e0
        /*086c*/ 	.word	0x00000000
        /*0870*/ 	.word	0x00000000
        /*0874*/ 	.short	0x010a
        /*0876*/ 	.byte	0xff
	.zero		1


	//   ....[122]....
        /*0878*/ 	.word	0x00008440
        /*087c*/ 	.word	0x00000000
        /*0880*/ 	.word	0x00000000
        /*0884*/ 	.short	0x010a
        /*0886*/ 	.byte	0xff
	.zero		1


	//   ....[123]....
        /*0888*/ 	.word	0x000084a0
        /*088c*/ 	.word	0x00000000
        /*0890*/ 	.word	0x00000000
        /*0894*/ 	.short	0x010a
        /*0896*/ 	.byte	0xff
	.zero		1


	//   ....[124]....
        /*0898*/ 	.word	0x00008500
        /*089c*/ 	.word	0x00000000
        /*08a0*/ 	.word	0x00000130
        /*08a4*/ 	.short	0x010a
        /*08a6*/ 	.byte	0xff
	.zero		1


	//   ....[125]....
        /*08a8*/ 	.word	0x00008560
        /*08ac*/ 	.word	0x00000000
        /*08b0*/ 	.word	0x00000128
        /*08b4*/ 	.short	0x010a
        /*08b6*/ 	.byte	0xff
	.zero		1


	//   ....[126]....
        /*08b8*/ 	.word	0x000085c0
        /*08bc*/ 	.word	0x00000000
        /*08c0*/ 	.word	0x00000118
        /*08c4*/ 	.short	0x010a
        /*08c6*/ 	.byte	0xff
	.zero		1


	//   ....[127]....
        /*08c8*/ 	.word	0x00008620
        /*08cc*/ 	.word	0x00000000
        /*08d0*/ 	.word	0x00000130
        /*08d4*/ 	.short	0x010a
        /*08d6*/ 	.byte	0xff
	.zero		1


	//   ....[128]....
        /*08d8*/ 	.word	0x00008680
        /*08dc*/ 	.word	0x00000003
        /*08e0*/ 	.word	0x00000110
        /*08e4*/ 	.short	0x010a
        /*08e6*/ 	.byte	0xff
	.zero		1


	//   ....[129]....
        /*08e8*/ 	.word	0x000086d0
        /*08ec*/ 	.word	0x00000016
        /*08f0*/ 	.word	0x00000140
        /*08f4*/ 	.short	0x010a
        /*08f6*/ 	.byte	0xff
	.zero		1


	//----- nvinfo : EIATTR_NUM_MBARRIERS
	.align		4
.L_47:
        /*08f8*/ 	.byte	0x03, 0x38
        /*08fa*/ 	.short	0x002c


	//----- nvinfo : EIATTR_EXIT_INSTR_OFFSETS
	.align		4
        /*08fc*/ 	.byte	0x04, 0x1c
        /*08fe*/ 	.short	(.L_49 - .L_48)


	//   ....[0]....
.L_48:
        /*0900*/ 	.word	0x00003520


	//   ....[1]....
        /*0904*/ 	.word	0x000037d0


	//   ....[2]....
        /*0908*/ 	.word	0x00003830


	//   ....[3]....
        /*090c*/ 	.word	0x00004580


	//   ....[4]....
        /*0910*/ 	.word	0x00005330


	//   ....[5]....
        /*0914*/ 	.word	0x00005370


	//   ....[6]....
        /*0918*/ 	.word	0x00007b20


	//----- nvinfo : EIATTR_MAX_THREADS
	.align		4
.L_49:
        /*091c*/ 	.byte	0x04, 0x05
        /*091e*/ 	.short	(.L_51 - .L_50)
.L_50:
        /*0920*/ 	.word	0x00000100
        /*0924*/ 	.word	0x00000001
        /*0928*/ 	.word	0x00000001


	//----- nvinfo : EIATTR_CRS_STACK_SIZE
	.align		4
.L_51:
        /*092c*/ 	.byte	0x04, 0x1e
        /*092e*/ 	.short	(.L_53 - .L_52)
.L_52:
        /*0930*/ 	.word	0x00000000


	//----- nvinfo : EIATTR_CBANK_PARAM_SIZE
	.align		4
.L_53:
        /*0934*/ 	.byte	0x03, 0x19
        /*0936*/ 	.short	0x0900


	//----- nvinfo : EIATTR_PARAM_CBANK
	.align		4
        /*0938*/ 	.byte	0x04, 0x0a
        /*093a*/ 	.short	(.L_55 - .L_54)
	.align		4
.L_54:
        /*093c*/ 	.word	index@(.nv.constant0._ZN7cutlass13device_kernelINS_4conv6kernel13ConvUniversalINS1_16ConvProblemShapeILNS1_8OperatorE0ELi3EEENS1_10collective14CollectiveConvINS1_47MainloopSm100TmaUmmaWarpSpecializedImplicitGemmILS5_0ELi17ELi3ELi1ELi2EN4cute5tupleIJNSA_1CILi1EEESD_SD_EEEEENSB_IJNSC_ILi128EEENSC_ILi64EEENSB_IJSH_EEEEEENS_12float_e4m3_tESK_NSA_8TiledMMAINSA_8MMA_AtomIJNSA_10MMA_TraitsINSA_19SM100_MMA_F8F6F4_SSEJSK_SK_fSG_SH_NSA_17integral_constantINSA_4UMMA5MajorELSR_0EEESS_NSP_INSQ_7ScaleInELST_0EEESU_EEEEEENSA_6LayoutISE_NSB_IJNSC_ILi0EEESY_SY_EEEEENSB_IJNSA_10UnderscoreES11_S11_EEEEENS7_6detail27Sm100ImplicitGemmTileTraitsINSA_20SM90_TMA_LOAD_IM2COLENSA_14ComposedLayoutINSA_7SwizzleILi2ELi4ELi3EEENSA_18smem_ptr_flag_bitsILi8EEENSX_INSB_IJNSC_ILi8EEESH_EEENSB_IJSH_SD_EEEEEEEvEENS15_INSA_13SM90_TMA_LOADES1G_vEEEENS_8epilogue10collective18CollectiveEpilogueINS1L_23Sm100TmaWarpSpecializedILi1ELi1ELi64ELb0ELb0EEEJSJ_NSB_IJNSX_ISG_SD_EENSX_ISH_SD_EEEEESK_NSB_IJNSB_IJllllEEESD_SY_EEESK_S1U_NS1L_6fusion15FusionCallbacksIS1P_NS1V_17LinearCombinationISK_fSK_fLNS_15FloatRoundStyleE2EEESJ_S1S_JEEENSA_5SM1004TMEM4LOAD26SM100_TMEM_LOAD_32dp32b64xES16_S1G_NSA_39AutoVectorizingCopyWithAssumedAlignmentILi128EEENSA_21SM90_TMA_STORE_IM2COLES1G_S26_S26_EEEvvEEEEvNT_6ParamsE)
        /*0940*/ 	.short	0x0380
        /*0942*/ 	.short	0x0900


	//----- nvinfo : EIATTR_SW_WAR
	.align		4
.L_55:
        /*0944*/ 	.byte	0x04, 0x36
        /*0946*/ 	.short	(.L_57 - .L_56)
.L_56:
        /*0948*/ 	.word	0x00000008
.L_57:


//--------------------- .nv.callgraph             --------------------------
	.section	.nv.callgraph,"",@"SHT_CUDA_CALLGRAPH"
	.align	4
	.sectionentsize	8
	.align		4
        /*0000*/ 	.word	0x00000000
	.align		4
        /*0004*/ 	.word	0xffffffff
	.align		4
        /*0008*/ 	.word	index@(_ZN7cutlass13device_kernelINS_4conv6kernel13ConvUniversalINS1_16ConvProblemShapeILNS1_8OperatorE0ELi3EEENS1_10collective14CollectiveConvINS1_47MainloopSm100TmaUmmaWarpSpecializedImplicitGemmILS5_0ELi17ELi3ELi1ELi2EN4cute5tupleIJNSA_1CILi1EEESD_SD_EEEEENSB_IJNSC_ILi128EEENSC_ILi64EEENSB_IJSH_EEEEEENS_12float_e4m3_tESK_NSA_8TiledMMAINSA_8MMA_AtomIJNSA_10MMA_TraitsINSA_19SM100_MMA_F8F6F4_SSEJSK_SK_fSG_SH_NSA_17integral_constantINSA_4UMMA5MajorELSR_0EEESS_NSP_INSQ_7ScaleInELST_0EEESU_EEEEEENSA_6LayoutISE_NSB_IJNSC_ILi0EEESY_SY_EEEEENSB_IJNSA_10UnderscoreES11_S11_EEEEENS7_6detail27Sm100ImplicitGemmTileTraitsINSA_20SM90_TMA_LOAD_IM2COLENSA_14ComposedLayoutINSA_7SwizzleILi2ELi4ELi3EEENSA_18smem_ptr_flag_bitsILi8EEENSX_INSB_IJNSC_ILi8EEESH_EEENSB_IJSH_SD_EEEEEEEvEENS15_INSA_13SM90_TMA_LOADES1G_vEEEENS_8epilogue10collective18CollectiveEpilogueINS1L_23Sm100TmaWarpSpecializedILi1ELi1ELi64ELb0ELb0EEEJSJ_NSB_IJNSX_ISG_SD_EENSX_ISH_SD_EEEEESK_NSB_IJNSB_IJllllEEESD_SY_EEESK_S1U_NS1L_6fusion15FusionCallbacksIS1P_NS1V_17LinearCombinationISK_fSK_fLNS_15FloatRoundStyleE2EEESJ_S1S_JEEENSA_5SM1004TMEM4LOAD26SM100_TMEM_LOAD_32dp32b64xES16_S1G_NSA_39AutoVectorizingCopyWithAssumedAlignmentILi128EEENSA_21SM90_TMA_STORE_IM2COLES1G_S26_S26_EEEvvEEEEvNT_6ParamsE)
	.align		4
        /*000c*/ 	.word	index@(__assertfail)
	.align		4
        /*0010*/ 	.word	0x00000000
	.align		4
        /*0014*/ 	.word	0xfffffffe
	.align		4
        /*0018*/ 	.word	0x00000000
	.align		4
        /*001c*/ 	.word	0xfffffffd
	.align		4
        /*0020*/ 	.word	0x00000000
	.align		4
        /*0024*/ 	.word	0xfffffffc


//--------------------- .nv.constant4             --------------------------
	.section	.nv.constant4,"a",@progbits
	.align	8
	.align		8
.nv.constant4:
        /*0000*/ 	.dword	__assertfail
	.align		8
        /*0008*/ 	.dword	__unnamed_1
	.align		8
        /*0010*/ 	.dword	__unnamed_2
	.align		8
        /*0018*/ 	.dword	_ZN39_INTERNAL_c8c5dc05_4_k_cu_6e8f79a9_32094cuda3std3__45__cpo5beginE
	.align		8
        /*0020*/ 	.dword	_ZN39_INTERNAL_c8c5dc05_4_k_cu_6e8f79a9_32094cuda3std3__45__cpo3endE
	.align		8
        /*0028*/ 	.dword	_ZN39_INTERNAL_c8c5dc05_4_k_cu_6e8f79a9_32094cuda3std3__45__cpo6cbeginE
	.align		8
        /*0030*/ 	.dword	_ZN39_INTERNAL_c8c5dc05_4_k_cu_6e8f79a9_32094cuda3std3__45__cpo4cendE
	.align		8
        /*0038*/ 	.dword	_ZN39_INTERNAL_c8c5dc05_4_k_cu_6e8f79a9_32094cuda3std3__441_GLOBAL__N__c8c5dc05_4_k_cu_6e8f79a9_32096ignoreE
	.align		8
        /*0040*/ 	.dword	_ZN39_INTERNAL_c8c5dc05_4_k_cu_6e8f79a9_32094cuda3std3__419piecewise_constructE
	.align		8
        /*0048*/ 	.dword	_ZN39_INTERNAL_c8c5dc05_4_k_cu_6e8f79a9_32094cuda3std3__48in_placeE
	.align		8
        /*0050*/ 	.dword	_ZN39_INTERNAL_c8c5dc05_4_k_cu_6e8f79a9_32094cuda3std6ranges3__45__cpo4swapE
	.align		8
        /*0058*/ 	.dword	_ZN39_INTERNAL_c8c5dc05_4_k_cu_6e8f79a9_32094cuda3std6ranges3__45__cpo9iter_moveE
	.align		8
        /*0060*/ 	.dword	_ZN39_INTERNAL_c8c5dc05_4_k_cu_6e8f79a9_32094cute7productE
	.align		8
        /*0068*/ 	.dword	_ZN39_INTERNAL_c8c5dc05_4_k_cu_6e8f79a9_32094cute1_E
	.align		8
        /*0070*/ 	.dword	$str$27
	.align		8
        /*0078*/ 	.dword	$str$28
	.align		8
        /*0080*/ 	.dword	$str$29
	.align		8
        /*0088*/ 	.dword	$str$30


//--------------------- .text._ZN7cutlass13device_kernelINS_4conv6kernel13ConvUniversalINS1_16ConvProblemShapeILNS1_8OperatorE0ELi3EEENS1_10collective14CollectiveConvINS1_47MainloopSm100TmaUmmaWarpSpecializedImplicitGemmILS5_0ELi17ELi3ELi1ELi2EN4cute5tupleIJNSA_1CILi1EEESD_SD_EEEEENSB_IJNSC_ILi128EEENSC_ILi64EEENSB_IJSH_EEEEEENS_12float_e4m3_tESK_NSA_8TiledMMAINSA_8MMA_AtomIJNSA_10MMA_TraitsINSA_19SM100_MMA_F8F6F4_SSEJSK_SK_fSG_SH_NSA_17integral_constantINSA_4UMMA5MajorELSR_0EEESS_NSP_INSQ_7ScaleInELST_0EEESU_EEEEEENSA_6LayoutISE_NSB_IJNSC_ILi0EEESY_SY_EEEEENSB_IJNSA_10UnderscoreES11_S11_EEEEENS7_6detail27Sm100ImplicitGemmTileTraitsINSA_20SM90_TMA_LOAD_IM2COLENSA_14ComposedLayoutINSA_7SwizzleILi2ELi4ELi3EEENSA_18smem_ptr_flag_bitsILi8EEENSX_INSB_IJNSC_ILi8EEESH_EEENSB_IJSH_SD_EEEEEEEvEENS15_INSA_13SM90_TMA_LOADES1G_vEEEENS_8epilogue10collective18CollectiveEpilogueINS1L_23Sm100TmaWarpSpecializedILi1ELi1ELi64ELb0ELb0EEEJSJ_NSB_IJNSX_ISG_SD_EENSX_ISH_SD_EEEEESK_NSB_IJNSB_IJllllEEESD_SY_EEESK_S1U_NS1L_6fusion15FusionCallbacksIS1P_NS1V_17LinearCombinationISK_fSK_fLNS_15FloatRoundStyleE2EEESJ_S1S_JEEENSA_5SM1004TMEM4LOAD26SM100_TMEM_LOAD_32dp32b64xES16_S1G_NSA_39AutoVectorizingCopyWithAssumedAlignmentILi128EEENSA_21SM90_TMA_STORE_IM2COLES1G_S26_S26_EEEvvEEEEvNT_6ParamsE --------------------------
	.section	.text._ZN7cutlass13device_kernelINS_4conv6kernel13ConvUniversalINS1_16ConvProblemShapeILNS1_8OperatorE0ELi3EEENS1_10collective14CollectiveConvINS1_47MainloopSm100TmaUmmaWarpSpecializedImplicitGemmILS5_0ELi17ELi3ELi1ELi2EN4cute5tupleIJNSA_1CILi1EEESD_SD_EEEEENSB_IJNSC_ILi128EEENSC_ILi64EEENSB_IJSH_EEEEEENS_12float_e4m3_tESK_NSA_8TiledMMAINSA_8MMA_AtomIJNSA_10MMA_TraitsINSA_19SM100_MMA_F8F6F4_SSEJSK_SK_fSG_SH_NSA_17integral_constantINSA_4UMMA5MajorELSR_0EEESS_NSP_INSQ_7ScaleInELST_0EEESU_EEEEEENSA_6LayoutISE_NSB_IJNSC_ILi0EEESY_SY_EEEEENSB_IJNSA_10UnderscoreES11_S11_EEEEENS7_6detail27Sm100ImplicitGemmTileTraitsINSA_20SM90_TMA_LOAD_IM2COLENSA_14ComposedLayoutINSA_7SwizzleILi2ELi4ELi3EEENSA_18smem_ptr_flag_bitsILi8EEENSX_INSB_IJNSC_ILi8EEESH_EEENSB_IJSH_SD_EEEEEEEvEENS15_INSA_13SM90_TMA_LOADES1G_vEEEENS_8epilogue10collective18CollectiveEpilogueINS1L_23Sm100TmaWarpSpecializedILi1ELi1ELi64ELb0ELb0EEEJSJ_NSB_IJNSX_ISG_SD_EENSX_ISH_SD_EEEEESK_NSB_IJNSB_IJllllEEESD_SY_EEESK_S1U_NS1L_6fusion15FusionCallbacksIS1P_NS1V_17LinearCombinationISK_fSK_fLNS_15FloatRoundStyleE2EEESJ_S1S_JEEENSA_5SM1004TMEM4LOAD26SM100_TMEM_LOAD_32dp32b64xES16_S1G_NSA_39AutoVectorizingCopyWithAssumedAlignmentILi128EEENSA_21SM90_TMA_STORE_IM2COLES1G_S26_S26_EEEvvEEEEvNT_6ParamsE,"ax",@progbits
	.align	128
.text._ZN7cutlass13device_kernelINS_4conv6kernel13ConvUniversalINS1_16ConvProblemShapeILNS1_8OperatorE0ELi3EEENS1_10collective14CollectiveConvINS1_47MainloopSm100TmaUmmaWarpSpecializedImplicitGemmILS5_0ELi17ELi3ELi1ELi2EN4cute5tupleIJNSA_1CILi1EEESD_SD_EEEEENSB_IJNSC_ILi128EEENSC_ILi64EEENSB_IJSH_EEEEEENS_12float_e4m3_tESK_NSA_8TiledMMAINSA_8MMA_AtomIJNSA_10MMA_TraitsINSA_19SM100_MMA_F8F6F4_SSEJSK_SK_fSG_SH_NSA_17integral_constantINSA_4UMMA5MajorELSR_0EEESS_NSP_INSQ_7ScaleInELST_0EEESU_EEEEEENSA_6LayoutISE_NSB_IJNSC_ILi0EEESY_SY_EEEEENSB_IJNSA_10UnderscoreES11_S11_EEEEENS7_6detail27Sm100ImplicitGemmTileTraitsINSA_20SM90_TMA_LOAD_IM2COLENSA_14ComposedLayoutINSA_7SwizzleILi2ELi4ELi3EEENSA_18smem_ptr_flag_bitsILi8EEENSX_INSB_IJNSC_ILi8EEESH_EEENSB_IJSH_SD_EEEEEEEvEENS15_INSA_13SM90_TMA_LOADES1G_vEEEENS_8epilogue10collective18CollectiveEpilogueINS1L_23Sm100TmaWarpSpecializedILi1ELi1ELi64ELb0ELb0EEEJSJ_NSB_IJNSX_ISG_SD_EENSX_ISH_SD_EEEEESK_NSB_IJNSB_IJllllEEESD_SY_EEESK_S1U_NS1L_6fusion15FusionCallbacksIS1P_NS1V_17LinearCombinationISK_fSK_fLNS_15FloatRoundStyleE2EEESJ_S1S_JEEENSA_5SM1004TMEM4LOAD26SM100_TMEM_LOAD_32dp32b64xES16_S1G_NSA_39AutoVectorizingCopyWithAssumedAlignmentILi128EEENSA_21SM90_TMA_STORE_IM2COLES1G_S26_S26_EEEvvEEEEvNT_6ParamsE:
        .type           _ZN7cutlass13device_kernelINS_4conv6kernel13ConvUniversalINS1_16ConvProblemShapeILNS1_8OperatorE0ELi3EEENS1_10collective14CollectiveConvINS1_47MainloopSm100TmaUmmaWarpSpecializedImplicitGemmILS5_0ELi17ELi3ELi1ELi2EN4cute5tupleIJNSA_1CILi1EEESD_SD_EEEEENSB_IJNSC_ILi128EEENSC_ILi64EEENSB_IJSH_EEEEEENS_12float_e4m3_tESK_NSA_8TiledMMAINSA_8MMA_AtomIJNSA_10MMA_TraitsINSA_19SM100_MMA_F8F6F4_SSEJSK_SK_fSG_SH_NSA_17integral_constantINSA_4UMMA5MajorELSR_0EEESS_NSP_INSQ_7ScaleInELST_0EEESU_EEEEEENSA_6LayoutISE_NSB_IJNSC_ILi0EEESY_SY_EEEEENSB_IJNSA_10UnderscoreES11_S11_EEEEENS7_6detail27Sm100ImplicitGemmTileTraitsINSA_20SM90_TMA_LOAD_IM2COLENSA_14ComposedLayoutINSA_7SwizzleILi2ELi4ELi3EEENSA_18smem_ptr_flag_bitsILi8EEENSX_INSB_IJNSC_ILi8EEESH_EEENSB_IJSH_SD_EEEEEEEvEENS15_INSA_13SM90_TMA_LOADES1G_vEEEENS_8epilogue10collective18CollectiveEpilogueINS1L_23Sm100TmaWarpSpecializedILi1ELi1ELi64ELb0ELb0EEEJSJ_NSB_IJNSX_ISG_SD_EENSX_ISH_SD_EEEEESK_NSB_IJNSB_IJllllEEESD_SY_EEESK_S1U_NS1L_6fusion15FusionCallbacksIS1P_NS1V_17LinearCombinationISK_fSK_fLNS_15FloatRoundStyleE2EEESJ_S1S_JEEENSA_5SM1004TMEM4LOAD26SM100_TMEM_LOAD_32dp32b64xES16_S1G_NSA_39AutoVectorizingCopyWithAssumedAlignmentILi128EEENSA_21SM90_TMA_STORE_IM2COLES1G_S26_S26_EEEvvEEEEvNT_6ParamsE,@function
        .size           _ZN7cutlass13device_kernelINS_4conv6kernel13ConvUniversalINS1_16ConvProblemShapeILNS1_8OperatorE0ELi3EEENS1_10collective14CollectiveConvINS1_47MainloopSm100TmaUmmaWarpSpecializedImplicitGemmILS5_0ELi17ELi3ELi1ELi2EN4cute5tupleIJNSA_1CILi1EEESD_SD_EEEEENSB_IJNSC_ILi128EEENSC_ILi64EEENSB_IJSH_EEEEEENS_12float_e4m3_tESK_NSA_8TiledMMAINSA_8MMA_AtomIJNSA_10MMA_TraitsINSA_19SM100_MMA_F8F6F4_SSEJSK_SK_fSG_SH_NSA_17integral_constantINSA_4UMMA5MajorELSR_0EEESS_NSP_INSQ_7ScaleInELST_0EEESU_EEEEEENSA_6LayoutISE_NSB_IJNSC_ILi0EEESY_SY_EEEEENSB_IJNSA_10UnderscoreES11_S11_EEEEENS7_6detail27Sm100ImplicitGemmTileTraitsINSA_20SM90_TMA_LOAD_IM2COLENSA_14ComposedLayoutINSA_7SwizzleILi2ELi4ELi3EEENSA_18smem_ptr_flag_bitsILi8EEENSX_INSB_IJNSC_ILi8EEESH_EEENSB_IJSH_SD_EEEEEEEvEENS15_INSA_13SM90_TMA_LOADES1G_vEEEENS_8epilogue10collective18CollectiveEpilogueINS1L_23Sm100TmaWarpSpecializedILi1ELi1ELi64ELb0ELb0EEEJSJ_NSB_IJNSX_ISG_SD_EENSX_ISH_SD_EEEEESK_NSB_IJNSB_IJllllEEESD_SY_EEESK_S1U_NS1L_6fusion15FusionCallbacksIS1P_NS1V_17LinearCombinationISK_fSK_fLNS_15FloatRoundStyleE2EEESJ_S1S_JEEENSA_5SM1004TMEM4LOAD26SM100_TMEM_LOAD_32dp32b64xES16_S1G_NSA_39AutoVectorizingCopyWithAssumedAlignmentILi128EEENSA_21SM90_TMA_STORE_IM2COLES1G_S26_S26_EEEvvEEEEvNT_6ParamsE,(.L_x_158 - _ZN7cutlass13device_kernelINS_4conv6kernel13ConvUniversalINS1_16ConvProblemShapeILNS1_8OperatorE0ELi3EEENS1_10collective14CollectiveConvINS1_47MainloopSm100TmaUmmaWarpSpecializedImplicitGemmILS5_0ELi17ELi3ELi1ELi2EN4cute5tupleIJNSA_1CILi1EEESD_SD_EEEEENSB_IJNSC_ILi128EEENSC_ILi64EEENSB_IJSH_EEEEEENS_12float_e4m3_tESK_NSA_8TiledMMAINSA_8MMA_AtomIJNSA_10MMA_TraitsINSA_19SM100_MMA_F8F6F4_SSEJSK_SK_fSG_SH_NSA_17integral_constantINSA_4UMMA5MajorELSR_0EEESS_NSP_INSQ_7ScaleInELST_0EEESU_EEEEEENSA_6LayoutISE_NSB_IJNSC_ILi0EEESY_SY_EEEEENSB_IJNSA_10UnderscoreES11_S11_EEEEENS7_6detail27Sm100ImplicitGemmTileTraitsINSA_20SM90_TMA_LOAD_IM2COLENSA_14ComposedLayoutINSA_7SwizzleILi2ELi4ELi3EEENSA_18smem_ptr_flag_bitsILi8EEENSX_INSB_IJNSC_ILi8EEESH_EEENSB_IJSH_SD_EEEEEEEvEENS15_INSA_13SM90_TMA_LOADES1G_vEEEENS_8epilogue10collective18CollectiveEpilogueINS1L_23Sm100TmaWarpSpecializedILi1ELi1ELi64ELb0ELb0EEEJSJ_NSB_IJNSX_ISG_SD_EENSX_ISH_SD_EEEEESK_NSB_IJNSB_IJllllEEESD_SY_EEESK_S1U_NS1L_6fusion15FusionCallbacksIS1P_NS1V_17LinearCombinationISK_fSK_fLNS_15FloatRoundStyleE2EEESJ_S1S_JEEENSA_5SM1004TMEM4LOAD26SM100_TMEM_LOAD_32dp32b64xES16_S1G_NSA_39AutoVectorizingCopyWithAssumedAlignmentILi128EEENSA_21SM90_TMA_STORE_IM2COLES1G_S26_S26_EEEvvEEEEvNT_6ParamsE)
        .other          _ZN7cutlass13device_kernelINS_4conv6kernel13ConvUniversalINS1_16ConvProblemShapeILNS1_8OperatorE0ELi3EEENS1_10collective14CollectiveConvINS1_47MainloopSm100TmaUmmaWarpSpecializedImplicitGemmILS5_0ELi17ELi3ELi1ELi2EN4cute5tupleIJNSA_1CILi1EEESD_SD_EEEEENSB_IJNSC_ILi128EEENSC_ILi64EEENSB_IJSH_EEEEEENS_12float_e4m3_tESK_NSA_8TiledMMAINSA_8MMA_AtomIJNSA_10MMA_TraitsINSA_19SM100_MMA_F8F6F4_SSEJSK_SK_fSG_SH_NSA_17integral_constantINSA_4UMMA5MajorELSR_0EEESS_NSP_INSQ_7ScaleInELST_0EEESU_EEEEEENSA_6LayoutISE_NSB_IJNSC_ILi0EEESY_SY_EEEEENSB_IJNSA_10UnderscoreES11_S11_EEEEENS7_6detail27Sm100ImplicitGemmTileTraitsINSA_20SM90_TMA_LOAD_IM2COLENSA_14ComposedLayoutINSA_7SwizzleILi2ELi4ELi3EEENSA_18smem_ptr_flag_bitsILi8EEENSX_INSB_IJNSC_ILi8EEESH_EEENSB_IJSH_SD_EEEEEEEvEENS15_INSA_13SM90_TMA_LOADES1G_vEEEENS_8epilogue10collective18CollectiveEpilogueINS1L_23Sm100TmaWarpSpecializedILi1ELi1ELi64ELb0ELb0EEEJSJ_NSB_IJNSX_ISG_SD_EENSX_ISH_SD_EEEEESK_NSB_IJNSB_IJllllEEESD_SY_EEESK_S1U_NS1L_6fusion15FusionCallbacksIS1P_NS1V_17LinearCombinationISK_fSK_fLNS_15FloatRoundStyleE2EEESJ_S1S_JEEENSA_5SM1004TMEM4LOAD26SM100_TMEM_LOAD_32dp32b64xES16_S1G_NSA_39AutoVectorizingCopyWithAssumedAlignmentILi128EEENSA_21SM90_TMA_STORE_IM2COLES1G_S26_S26_EEEvvEEEEvNT_6ParamsE,@"STO_CUDA_ENTRY STV_DEFAULT"
_ZN7cutlass13device_kernelINS_4conv6kernel13ConvUniversalINS1_16ConvProblemShapeILNS1_8OperatorE0ELi3EEENS1_10collective14CollectiveConvINS1_47MainloopSm100TmaUmmaWarpSpecializedImplicitGemmILS5_0ELi17ELi3ELi1ELi2EN4cute5tupleIJNSA_1CILi1EEESD_SD_EEEEENSB_IJNSC_ILi128EEENSC_ILi64EEENSB_IJSH_EEEEEENS_12float_e4m3_tESK_NSA_8TiledMMAINSA_8MMA_AtomIJNSA_10MMA_TraitsINSA_19SM100_MMA_F8F6F4_SSEJSK_SK_fSG_SH_NSA_17integral_constantINSA_4UMMA5MajorELSR_0EEESS_NSP_INSQ_7ScaleInELST_0EEESU_EEEEEENSA_6LayoutISE_NSB_IJNSC_ILi0EEESY_SY_EEEEENSB_IJNSA_10UnderscoreES11_S11_EEEEENS7_6detail27Sm100ImplicitGemmTileTraitsINSA_20SM90_TMA_LOAD_IM2COLENSA_14ComposedLayoutINSA_7SwizzleILi2ELi4ELi3EEENSA_18smem_ptr_flag_bitsILi8EEENSX_INSB_IJNSC_ILi8EEESH_EEENSB_IJSH_SD_EEEEEEEvEENS15_INSA_13SM90_TMA_LOADES1G_vEEEENS_8epilogue10collective18CollectiveEpilogueINS1L_23Sm100TmaWarpSpecializedILi1ELi1ELi64ELb0ELb0EEEJSJ_NSB_IJNSX_ISG_SD_EENSX_ISH_SD_EEEEESK_NSB_IJNSB_IJllllEEESD_SY_EEESK_S1U_NS1L_6fusion15FusionCallbacksIS1P_NS1V_17LinearCombinationISK_fSK_fLNS_15FloatRoundStyleE2EEESJ_S1S_JEEENSA_5SM1004TMEM4LOAD26SM100_TMEM_LOAD_32dp32b64xES16_S1G_NSA_39AutoVectorizingCopyWithAssumedAlignmentILi128EEENSA_21SM90_TMA_STORE_IM2COLES1G_S26_S26_EEEvvEEEEvNT_6ParamsE:
[----:B------:R-:W1:Y:S01]  /*0000*/  LDC R1, c[0x0][0x37c] ;  /* 0x0000df00ff017b82 */ /* 0x000e620000000800 */
[----:B------:R-:W2:Y:S07]  /*0010*/  S2R R133, SR_TID.X ;  /* 0x0000000000857919 */ /* 0x000eae0000002100 */
[----:B------:R-:W3:Y:S01]  /*0020*/  LDC.64 R2, c[0x0][0x990] ;  /* 0x00026400ff027b82 */ /* 0x000ee20000000a00 */
[----:B------:R-:W-:Y:S01]  /*0030*/  ELECT P2, URZ, PT ;  /* 0x0000000000ff782f */ /* 0x000fe20003840000 */
[----:B-1----:R-:W-:Y:S01]  /*0040*/  VIADD R1, R1, 0xfffffff8 ;  /* 0xfffffff801017836 */ /* 0x002fe20000000000 */
[----:B------:R-:W-:-:S02]  /*0050*/  PRMT R139, RZ, 0x7610, R139 ;  /* 0x00007610ff8b7816 */ /* 0x000fc4000000008b */
[----:B---3--:R-:W-:-:S04]  /*0060*/  ISETP.NE.U32.AND P0, PT, R2, RZ, PT ;  /* 0x000000ff0200720c */ /* 0x008fc80003f05070 */
[----:B------:R-:W-:Y:S02]  /*0070*/  ISETP.NE.AND.EX P0, PT, R3, RZ, PT, P0 ;  /* 0x000000ff0300720c */ /* 0x000fe40003f05300 */
[----:B--2---:R-:W-:-:S05]  /*0080*/  SHF.R.U32.HI R140, RZ, 0x5, R133 ;  /* 0x00000005ff8c7819 */ /* 0x004fca0000011685 */
[----:B------:R-:W1:Y:S02]  /*0090*/  SHFL.IDX PT, R0, R140, RZ, 0x1f ;  /* 0x00001fff8c007589 */ /* 0x000e6400000e0000 */
[----:B-1----:R-:W-:-:S04]  /*00a0*/  R2UR UR15, R0 ;  /* 0x00000000000f72ca */ /* 0x002fc800000e0000 */
[----:B------:R-:W-:Y:S05]  /*00b0*/  @P0 BRA `(.L_x_0) ;  /* 0x0000000000300947 */ /* 0x000fea0003800000 */
[----:B------:R-:W1:Y:S02]  /*00c0*/  LDCU.64 UR4, c[0x0][0x988] ;  /* 0x00013100ff0477ac */ /* 0x000e640008000a00 */
[----:B-1----:R-:W-:-:S04]  /*00d0*/  UISETP.NE.U32.AND UP0, UPT, UR4, URZ, UPT ;  /* 0x000000ff0400728c */ /* 0x002fc8000bf05070 */
[----:B------:R-:W-:-:S09]  /*00e0*/  UISETP.NE.AND.EX UP0, UPT, UR5, URZ, UPT, UP0 ;  /* 0x000000ff0500728c */ /* 0x000fd2000bf05300 */
[----:B------:R-:W-:Y:S05]  /*00f0*/  BRA.U !UP0, `(.L_x_1) ;  /* 0x0000000108147547 */ /* 0x000fea000b800000 */
[----:B------:R-:W1:Y:S01]  /*0100*/  LDC.64 R4, c[0x0][0x988] ;  /* 0x00026200ff047b82 */ /* 0x000e620000000a00 */
[----:B------:R-:W1:Y:S02]  /*0110*/  LDCU.64 UR4, c[0x0][0x358] ;  /* 0x00006b00ff0477ac */ /* 0x000e640008000a00 */
[----:B-1----:R1:W5:Y:S01]  /*0120*/  LDG.E R71, desc[UR4][R4.64] ;  /* 0x0000000404477981 */ /* 0x002362000c1e1900 */
[----:B------:R-:W-:Y:S01]  /*0130*/  HFMA2 R139, -RZ, RZ, 0, 5.9604644775390625e-08 ;  /* 0x00000001ff8b7431 */ /* 0x000fe200000001ff */
[----:B------:R-:W-:Y:S05]  /*0140*/  BRA `(.L_x_0) ;  /* 0x00000000000c7947 */ /* 0x000fea0003800000 */
.L_x_1:
[----:B------:R-:W1:Y:S01]  /*0150*/  LDCU UR4, c[0x0][0x980] ;  /* 0x00013000ff0477ac */ /* 0x000e620008000800 */
[----:B------:R-:W-:Y:S01]  /*0160*/  HFMA2 R139, -RZ, RZ, 0, 5.9604644775390625e-08 ;  /* 0x00000001ff8b7431 */ /* 0x000fe200000001ff */
[----:B-1----:R-:W-:-:S07]  /*0170*/  MOV R71, UR4 ;  /* 0x0000000400477c02 */ /* 0x002fce0008000f00 */
.L_x_0:
[----:B------:R-:W2:Y:S02]  /*0180*/  LDCU.64 UR4, c[0x0][0x9b0] ;  /* 0x00013600ff0477ac */ /* 0x000ea40008000a00 */
[----:B--2---:R-:W-:-:S04]  /*0190*/  UISETP.NE.U32.AND UP0, UPT, UR4, URZ, UPT ;  /* 0x000000ff0400728c */ /* 0x004fc8000bf05070 */
[----:B------:R-:W-:-:S09]  /*01a0*/  UISETP.NE.AND.EX UP0, UPT, UR5, URZ, UPT, UP0 ;  /* 0x000000ff0500728c */ /* 0x000fd2000bf05300 */
[----:B------:R-:W-:Y:S05]  /*01b0*/  BRA.U UP0, `(.L_x_2) ;  /* 0x0000000100287547 */ /* 0x000fea000b800000 */
[----:B------:R-:W2:Y:S02]  /*01c0*/  LDCU.64 UR4, c[0x0][0x9a8] ;  /* 0x00013500ff0477ac */ /* 0x000ea40008000a00 */
[----:B--2---:R-:W-:-:S04]  /*01d0*/  UISETP.NE.U32.AND UP0, UPT, UR4, URZ, UPT ;  /* 0x000000ff0400728c */ /* 0x004fc8000bf05070 */
[----:B------:R-:W-:-:S09]  /*01e0*/  UISETP.NE.AND.EX UP0, UPT, UR5, URZ, UPT, UP0 ;  /* 0x000000ff0500728c */ /* 0x000fd2000bf05300 */
[----:B------:R-:W-:Y:S05]  /*01f0*/  BRA.U !UP0, `(.L_x_3) ;  /* 0x0000000108107547 */ /* 0x000fea000b800000 */
[----:B-1----:R-:W1:Y:S01]  /*0200*/  LDC.64 R4, c[0x0][0x9a8] ;  /* 0x00026a00ff047b82 */ /* 0x002e620000000a00 */
[----:B------:R-:W1:Y:S02]  /*0210*/  LDCU.64 UR4, c[0x0][0x358] ;  /* 0x00006b00ff0477ac */ /* 0x000e640008000a00 */
[----:B-1----:R2:W5:Y:S01]  /*0220*/  LDG.E R70, desc[UR4][R4.64] ;  /* 0x0000000404467981 */ /* 0x002562000c1e1900 */
[----:B------:R-:W-:Y:S05]  /*0230*/  BRA `(.L_x_2) ;  /* 0x0000000000087947 */ /* 0x000fea0003800000 */
.L_x_3:
[----:B------:R-:W2:Y:S02]  /*0240*/  LDCU UR4, c[0x0][0x9a0] ;  /* 0x00013400ff0477ac */ /* 0x000ea40008000800 */
[----:B--2---:R-:W-:Y:S02]  /*0250*/  MOV R70, UR4 ;  /* 0x0000000400467c02 */ /* 0x004fe40008000f00 */
.L_x_2:
[----:B-12---:R-:W1:Y:S01]  /*0260*/  LDC.64 R4, c[0x0][0x988] ;  /* 0x00026200ff047b82 */ /* 0x006e620000000a00 */
[----:B------:R-:W-:Y:S01]  /*0270*/  IMAD.U32 R0, RZ, RZ, UR15 ;  /* 0x0000000fff007e24 */ /* 0x000fe2000f8e00ff */
[----:B------:R-:W-:Y:S01]  /*0280*/  ISETP.EQ.U32.AND P4, PT, R2, RZ, PT ;  /* 0x000000ff0200720c */ /* 0x000fe20003f82070 */
[----:B------:R-:W-:Y:S03]  /*0290*/  BSSY.RECONVERGENT B0, `(.L_x_4) ;  /* 0x0000012000007945 */ /* 0x000fe60003800200 */
[----:B------:R-:W-:Y:S02]  /*02a0*/  ISETP.NE.OR P1, PT, R0, 0x1, !P2 ;  /* 0x000000010000780c */ /* 0x000fe40005725670 */
[----:B-1----:R-:W-:-:S04]  /*02b0*/  ISETP.NE.U32.AND P0, PT, R4, RZ, PT ;  /* 0x000000ff0400720c */ /* 0x002fc80003f05070 */
[----:B------:R-:W-:-:S13]  /*02c0*/  ISETP.NE.AND.EX P0, PT, R5, RZ, PT, P0 ;  /* 0x000000ff0500720c */ /* 0x000fda0003f05300 */
[----:B------:R-:W-:Y:S01]  /*02d0*/  VOTEU.ANY UP4, P0 ;  /* 0x0000000000ff7886 */ /* 0x000fe20000080100 */
[----:B------:R-:W-:Y:S02]  /*02e0*/  PLOP3.LUT P3, PT, PT, PT, UP4, 0x80, 0x8 ;  /* 0x000000000008781c */ /* 0x000fe40003f6f048 */
[----:B------:R-:W-:Y:S02]  /*02f0*/  ISETP.NE.OR P0, PT, R0, 0x3, !P2 ;  /* 0x000000030000780c */ /* 0x000fe40005705670 */
[----:B------:R-:W-:-:S04]  /*0300*/  ISETP.EQ.OR.EX P5, PT, R3, RZ, !P3, P4 ;  /* 0x000000ff0300720c */ /* 0x000fc80005fa2740 */
[----:B------:R-:W-:Y:S01]  /*0310*/  P2R R143, PR, RZ, 0x20 ;  /* 0x00000020ff8f7803 */ /* 0x000fe20000000000 */
[----:B------:R-:W-:Y:S05]  /*0320*/  @P1 BRA `(.L_x_5) ;  /* 0x0000000000201947 */ /* 0x000fea0003800000 */
[----:B------:R-:W1:Y:S02]  /*0330*/  LDCU.64 UR4, c[0x0][0x348] ;  /* 0x00006900ff0477ac */ /* 0x000e640008000a00 */
[----:B-1----:R-:W-:Y:S02]  /*0340*/  UIADD3 UR6, UP1, UPT, UR4, 0x80, URZ ;  /* 0x0000008004067890 */ /* 0x002fe4000ff3e0ff */
[----:B------:R-:W-:Y:S02]  /*0350*/  UIADD3 UR4, UP0, UPT, UR4, 0x200, URZ ;  /* 0x0000020004047890 */ /* 0x000fe4000ff1e0ff */
[----:B------:R-:W-:Y:S02]  /*0360*/  UIADD3.X UR7, UPT, UPT, URZ, UR5, URZ, UP1, !UPT ;  /* 0x00000005ff077290 */ /* 0x000fe40008ffe4ff */
[----:B------:R-:W-:-:S07]  /*0370*/  UIADD3.X UR5, UPT, UPT, URZ, UR5, URZ, UP0, !UPT ;  /* 0x00000005ff057290 */ /* 0x000fce00087fe4ff */
[----:B------:R1:W-:Y:S02]  /*0380*/  UTMACCTL.PF [UR6] ;  /* 0x00000000060079b9 */ /* 0x0003e40008040000 */
[----:B------:R1:W-:Y:S02]  /*0390*/  UTMACCTL.PF [UR4] ;  /* 0x00000000040079b9 */ /* 0x0003e40008040000 */
[----:B-1----:R-:W-:Y:S01]  /*03a0*/  NOP ;  /* 0x0000000000007918 */ /* 0x002fe20000000000 */
.L_x_5:
[----:B------:R-:W-:Y:S05]  /*03b0*/  BSYNC.RECONVERGENT B0 ;  /* 0x0000000000007941 */ /* 0x000fea0003800200 */
.L_x_4:
[----:B------:R-:W-:Y:S04]  /*03c0*/  BSSY.RECONVERGENT B0, `(.L_x_6) ;  /* 0x000000a000007945 */ /* 0x000fe80003800200 */
        /* <DEDUP_REMOVED lines=9> */
.L_x_7:
[----:B------:R-:W-:Y:S05]  /*0460*/  BSYNC.RECONVERGENT B0 ;  /* 0x0000000000007941 */ /* 0x000fea0003800200 */
.L_x_6:
[----:B------:R-:W-:Y:S01]  /*0470*/  UPLOP3.LUT UP2, UPT, UPT, UPT, UPT, 0x80, 0x8 ;  /* 0x000000000008789c */ /* 0x000fe20003f4f070 */
[----:B------:R-:W-:Y:S10]  /*0480*/  @!P5 BRA `(.L_x_8) ;  /* 0x000000000024d947 */ /* 0x000ff40003800000 */
[----:B------:R-:W-:Y:S01]  /*0490*/  ISETP.NE.U32.AND P1, PT, R2, RZ, PT ;  /* 0x000000ff0200720c */ /* 0x000fe20003f25070 */
[----:B------:R-:W-:Y:S01]  /*04a0*/  USEL UR4, URZ, 0xffffffff, UP4 ;  /* 0xffffffffff047887 */ /* 0x000fe2000a000000 */
[----:B-----5:R-:W-:Y:S02]  /*04b0*/  FSETP.NEU.AND P0, PT, R71, RZ, PT ;  /* 0x000000ff4700720b */ /* 0x020fe40003f0d000 */
[----:B------:R-:W-:-:S11]  /*04c0*/  ISETP.NE.AND.EX P1, PT, R3, RZ, PT, P1 ;  /* 0x000000ff0300720c */ /* 0x000fd60003f25310 */
[----:B------:R-:W-:Y:S02]  /*04d0*/  VOTEU.ANY UP0, P0 ;  /* 0x0000000000ff7886 */ /* 0x000fe40000000100 */
[----:B------:R-:W-:-:S05]  /*04e0*/  VOTEU.ANY UP1, P1 ;  /* 0x0000000000ff7886 */ /* 0x000fca0000820100 */
[----:B------:R-:W-:-:S04]  /*04f0*/  @!UP1 USEL UR4, URZ, 0xffffffff, UP0 ;  /* 0xffffffffff049887 */ /* 0x000fc80008000000 */
[----:B------:R-:W-:-:S04]  /*0500*/  ULOP3.LUT UR4, UR4, 0x1, URZ, 0xc0, !UPT ;  /* 0x0000000104047892 */ /* 0x000fc8000f8ec0ff */
[----:B------:R-:W-:-:S11]  /*0510*/  UISETP.NE.U32.AND UP2, UPT, UR4, 0x1, UPT ;  /* 0x000000010400788c */ /* 0x000fd6000bf45070 */
.L_x_8:
[----:B------:R-:W1:Y:S01]  /*0520*/  SHFL.IDX PT, R2, R140, RZ, 0x1f ;  /* 0x00001fff8c027589 */ /* 0x000e6200000e0000 */
[----:B------:R-:W-:-:S04]  /*0530*/  UISETP.NE.AND UP0, UPT, UR15, 0x2, UPT ;  /* 0x000000020f00788c */ /* 0x000fc8000bf05270 */
[----:B------:R-:W-:Y:S01]  /*0540*/  USEL UR42, URZ, 0x1, UP0 ;  /* 0x00000001ff2a7887 */ /* 0x000fe20008000000 */
[----:B-1----:R-:W-:-:S13]  /*0550*/  ISETP.NE.AND P0, PT, R2, RZ, PT ;  /* 0x000000ff0200720c */ /* 0x002fda0003f05270 */
[----:B------:R-:W-:Y:S05]  /*0560*/  @P0 BRA `(.L_x_9) ;  /* 0x0000000000bc0947 */ /* 0x000fea0003800000 */
[----:B------:R-:W-:Y:S01]  /*0570*/  ELECT P0, URZ, PT ;  /* 0x0000000000ff782f */ /* 0x000fe20003800000 */
[----:B------:R-:W-:-:S12]  /*0580*/  BSSY.RECONVERGENT B0, `(.L_x_9) ;  /* 0x000002d000007945 */ /* 0x000fd80003800200 */
[----:B------:R-:W-:Y:S05]  /*0590*/  @!P0 BRA `(.L_x_10) ;  /* 0x0000000000ac8947 */ /* 0x000fea0003800000 */
[----:B------:R-:W1:Y:S01]  /*05a0*/  S2UR UR4, SR_CgaCtaId ;  /* 0x00000000000479c3 */ /* 0x000e620000008800 */
[----:B------:R-:W-:Y:S01]  /*05b0*/  UMOV UR5, 0x400 ;  /* 0x0000040000057882 */ /* 0x000fe20000000000 */
[----:B------:R-:W-:Y:S02]  /*05c0*/  UMOV UR6, 0x1 ;  /* 0x0000000100067882 */ /* 0x000fe40000000000 */
[----:B------:R-:W-:-:S04]  /*05d0*/  UIADD3 UR6, UPT, UPT, -UR6, 0x100000, URZ ;  /* 0x0010000006067890 */ /* 0x000fc8000fffe1ff */
[----:B------:R-:W-:Y:S02]  /*05e0*/  USHF.L.U32 UR7, UR6, 0xb, URZ ;  /* 0x0000000b06077899 */ /* 0x000fe400080006ff */
[----:B------:R-:W-:Y:S02]  /*05f0*/  USHF.L.U32 UR6, UR6, 0x1, URZ ;  /* 0x0000000106067899 */ /* 0x000fe400080006ff */
[----:B-1----:R-:W-:Y:S01]  /*0600*/  ULEA UR4, UR4, UR5, 0x18 ;  /* 0x0000000504047291 */ /* 0x002fe2000f8ec0ff */
[----:B------:R-:W1:Y:S11]  /*0610*/  FENCE.VIEW.ASYNC.S ;  /* 0x00000000000073c6 */ /* 0x000e760000000000 */
[----:B-1----:R1:W2:Y:S01]  /*0620*/  SYNCS.EXCH.64 URZ, [UR4], UR6 ;  /* 0x0000000604ff75b2 */ /* 0x0022a20008000100 */
[----:B------:R1:W3:Y:S01]  /*0630*/  SYNCS.EXCH.64 URZ, [UR4+0x88], UR6 ;  /* 0x0000880604ff75b2 */ /* 0x0002e20008000100 */
[----:B------:R1:W4:Y:S01]  /*0640*/  SYNCS.EXCH.64 URZ, [UR4+0x8], UR6 ;  /* 0x0000080604ff75b2 */ /* 0x0003220008000100 */
[----:B------:R1:W1:Y:S01]  /*0650*/  SYNCS.EXCH.64 URZ, [UR4+0x90], UR6 ;  /* 0x0000900604ff75b2 */ /* 0x0002620008000100 */
        /* <DEDUP_REMOVED lines=30> */
[----:B--234-:R-:W-:Y:S01]  /*0840*/  NOP ;  /* 0x0000000000007918 */ /* 0x01cfe20000000000 */
.L_x_10:
[----:B-1----:R-:W-:Y:S05]  /*0850*/  BSYNC.RECONVERGENT B0 ;  /* 0x0000000000007941 */ /* 0x002fea0003800200 */
.L_x_9:
[----:B------:R-:W1:Y:S01]  /*0860*/  SHFL.IDX PT, R2, R140, RZ, 0x1f ;  /* 0x00001fff8c027589 */ /* 0x000e6200000e0000 */
[----:B------:R-:W-:Y:S01]  /*0870*/  NOP ;  /* 0x0000000000007918 */ /* 0x000fe20000000000 */
[----:B-1----:R-:W-:-:S13]  /*0880*/  ISETP.NE.AND P0, PT, R2, 0x1, PT ;  /* 0x000000010200780c */ /* 0x002fda0003f05270 */
[----:B------:R-:W-:Y:S05]  /*0890*/  @P0 BRA `(.L_x_11) ;  /* 0x0000000000400947 */ /* 0x000fea0003800000 */
[----:B------:R-:W1:Y:S01]  /*08a0*/  S2UR UR4, SR_CgaCtaId ;  /* 0x00000000000479c3 */ /* 0x000e620000008800 */
[----:B------:R-:W-:Y:S01]  /*08b0*/  UMOV UR5, 0x400 ;  /* 0x0000040000057882 */ /* 0x000fe20000000000 */
[----:B------:R-:W-:Y:S01]  /*08c0*/  UMOV UR8, 0x20 ;  /* 0x0000002000087882 */ /* 0x000fe20000000000 */
[----:B------:R-:W-:Y:S01]  /*08d0*/  UMOV UR6, 0x80 ;  /* 0x0000008000067882 */ /* 0x000fe20000000000 */
[----:B------:R-:W-:-:S04]  /*08e0*/  UIADD3 UR8, UPT, UPT, -UR8, 0x100000, URZ ;  /* 0x0010000008087890 */ /* 0x000fc8000fffe1ff */
[----:B------:R-:W-:Y:S02]  /*08f0*/  USHF.L.U32 UR9, UR8, 0xb, URZ ;  /* 0x0000000b08097899 */ /* 0x000fe400080006ff */
[----:B------:R-:W-:Y:S02]  /*0900*/  USHF.L.U32 UR8, UR8, 0x1, URZ ;  /* 0x0000000108087899 */ /* 0x000fe400080006ff */
[----:B------:R-:W-:-:S04]  /*0910*/  UIADD3 UR6, UPT, UPT, -UR6, 0x100000, URZ ;  /* 0x0010000006067890 */ /* 0x000fc8000fffe1ff */
[----:B------:R-:W-:Y:S02]  /*0920*/  USHF.L.U32 UR7, UR6, 0xb, URZ ;  /* 0x0000000b06077899 */ /* 0x000fe400080006ff */
[----:B------:R-:W-:Y:S01]  /*0930*/  USHF.L.U32 UR6, UR6, 0x1, URZ ;  /* 0x0000000106067899 */ /* 0x000fe200080006ff */
[----:B------:R-:W-:Y:S01]  /*0940*/  ELECT P0, URZ, PT ;  /* 0x0000000000ff782f */ /* 0x000fe20003800000 */
[----:B-1----:R-:W-:Y:S01]  /*0950*/  ULEA UR4, UR4, UR5, 0x18 ;  /* 0x0000000504047291 */ /* 0x002fe2000f8ec0ff */
[----:B------:R-:W1:Y:S11]  /*0960*/  FENCE.VIEW.ASYNC.S ;  /* 0x00000000000073c6 */ /* 0x000e760000000000 */
[----:B-1----:R1:W2:Y:S01]  /*0970*/  SYNCS.EXCH.64 URZ, [UR4+0x110], UR8 ;  /* 0x0001100804ff75b2 */ /* 0x0022a20008000100 */
[----:B------:R1:W3:Y:S01]  /*0980*/  SYNCS.EXCH.64 URZ, [UR4+0x118], UR6 ;  /* 0x0001180604ff75b2 */ /* 0x0002e20008000100 */
[----:B------:R-:W-:Y:S01]  /*0990*/  NOP ;  /* 0x0000000000007918 */ /* 0x000fe20000000000 */
.L_x_11:
[----:B------:R-:W4:Y:S01]  /*09a0*/  SHFL.IDX PT, R2, R140, RZ, 0x1f ;  /* 0x00001fff8c027589 */ /* 0x000f2200000e0000 */
[----:B------:R-:W-:Y:S01]  /*09b0*/  NOP ;  /* 0x0000000000007918 */ /* 0x000fe20000000000 */
[----:B----4-:R-:W-:-:S13]  /*09c0*/  ISETP.NE.AND P0, PT, R2, 0x3, PT ;  /* 0x000000030200780c */ /* 0x010fda0003f05270 */
[----:B------:R-:W-:Y:S05]  /*09d0*/  @P0 BRA `(.L_x_12) ;  /* 0x0000000000300947 */ /* 0x000fea0003800000 */
[----:B-1----:R-:W1:Y:S01]  /*09e0*/  S2UR UR4, SR_CgaCtaId ;  /* 0x00000000000479c3 */ /* 0x002e620000008800 */
[----:B------:R-:W-:Y:S01]  /*09f0*/  UMOV UR6, 0x400 ;  /* 0x0000040000067882 */ /* 0x000fe20000000000 */
[----:B------:R-:W-:Y:S01]  /*0a00*/  UMOV UR5, 0x20 ;  /* 0x0000002000057882 */ /* 0x000fe20000000000 */
[----:B------:R-:W-:Y:S01]  /*0a10*/  ELECT P0, URZ, PT ;  /* 0x0000000000ff782f */ /* 0x000fe20003800000 */
[----:B-1----:R-:W-:Y:S02]  /*0a20*/  ULEA UR6, UR4, UR6, 0x18 ;  /* 0x0000000604067291 */ /* 0x002fe4000f8ec0ff */
[----:B------:R-:W-:-:S04]  /*0a30*/  UIADD3 UR4, UPT, UPT, -UR5, 0x100000, URZ ;  /* 0x0010000005047890 */ /* 0x000fc8000fffe1ff */
[----:B------:R-:W-:Y:S02]  /*0a40*/  USHF.L.U32 UR5, UR4, 0xb, URZ ;  /* 0x0000000b04057899 */ /* 0x000fe400080006ff */
[----:B------:R-:W-:Y:S01]  /*0a50*/  USHF.L.U32 UR4, UR4, 0x1, URZ ;  /* 0x0000000104047899 */ /* 0x000fe200080006ff */
[----:B------:R-:W1:Y:S11]  /*0a60*/  FENCE.VIEW.ASYNC.S ;  /* 0x00000000000073c6 */ /* 0x000e760000000000 */
[----:B-1----:R4:W1:Y:S01]  /*0a70*/  SYNCS.EXCH.64 URZ, [UR6+0x120], UR4 ;  /* 0x0001200406ff75b2 */ /* 0x0028620008000100 */
[----:B------:R4:W1:Y:S02]  /*0a80*/  SYNCS.EXCH.64 URZ, [UR6+0x128], UR4 ;  /* 0x0001280406ff75b2 */ /* 0x0008640008000100 */
[----:B----4-:R-:W-:Y:S01]  /*0a90*/  NOP ;  /* 0x0000000000007918 */ /* 0x010fe20000000000 */
.L_x_12:
[----:B------:R-:W4:Y:S01]  /*0aa0*/  SHFL.IDX PT, R2, R140, RZ, 0x1f ;  /* 0x00001fff8c027589 */ /* 0x000f2200000e0000 */
[----:B------:R-:W-:Y:S01]  /*0ab0*/  NOP ;  /* 0x0000000000007918 */ /* 0x000fe20000000000 */
[----:B----4-:R-:W-:-:S13]  /*0ac0*/  ISETP.NE.AND P0, PT, R2, 0x4, PT ;  /* 0x000000040200780c */ /* 0x010fda0003f05270 */
[----:B------:R-:W-:Y:S05]  /*0ad0*/  @P0 BRA `(.L_x_13) ;  /* 0x0000000000440947 */ /* 0x000fea0003800000 */
[----:B-1----:R-:W1:Y:S01]  /*0ae0*/  S2UR UR6, SR_CgaCtaId ;  /* 0x00000000000679c3 */ /* 0x002e620000008800 */
[----:B------:R-:W-:Y:S01]  /*0af0*/  UMOV UR4, 0x100 ;  /* 0x0000010000047882 */ /* 0x000fe20000000000 */
[----:B------:R-:W-:Y:S01]  /*0b00*/  UMOV UR5, 0x400 ;  /* 0x0000040000057882 */ /* 0x000fe20000000000 */
[----:B------:R-:W-:Y:S01]  /*0b10*/  USEL UR4, UR4, 0xe0, UP2 ;  /* 0x000000e004047887 */ /* 0x000fe20009000000 */
[----:B------:R-:W-:Y:S01]  /*0b20*/  UMOV UR8, 0x1 ;  /* 0x0000000100087882 */ /* 0x000fe20000000000 */
[----:B------:R-:W-:Y:S01]  /*0b30*/  ELECT P0, URZ, PT ;  /* 0x0000000000ff782f */ /* 0x000fe20003800000 */
[----:B------:R-:W-:-:S04]  /*0b40*/  UIADD3 UR8, UPT, UPT, -UR8, 0x100000, URZ ;  /* 0x0010000008087890 */ /* 0x000fc8000fffe1ff */
[----:B------:R-:W-:Y:S02]  /*0b50*/  USHF.L.U32 UR9, UR8, 0xb, URZ ;  /* 0x0000000b08097899 */ /* 0x000fe400080006ff */
[----:B------:R-:W-:Y:S02]  /*0b60*/  USHF.L.U32 UR8, UR8, 0x1, URZ ;  /* 0x0000000108087899 */ /* 0x000fe400080006ff */
[----:B-1----:R-:W-:Y:S02]  /*0b70*/  ULEA UR6, UR6, UR5, 0x18 ;  /* 0x0000000506067291 */ /* 0x002fe4000f8ec0ff */
[----:B------:R-:W-:-:S04]  /*0b80*/  UIADD3 UR4, UPT, UPT, -UR4, 0x100000, URZ ;  /* 0x0010000004047890 */ /* 0x000fc8000fffe1ff */
[----:B------:R-:W-:Y:S02]  /*0b90*/  USHF.L.U32 UR5, UR4, 0xb, URZ ;  /* 0x0000000b04057899 */ /* 0x000fe400080006ff */
[----:B------:R-:W-:Y:S01]  /*0ba0*/  USHF.L.U32 UR4, UR4, 0x1, URZ ;  /* 0x0000000104047899 */ /* 0x000fe200080006ff */
[----:B------:R-:W1:Y:S03]  /*0bb0*/  FENCE.VIEW.ASYNC.S ;  /* 0x00000000000073c6 */ /* 0x000e660000000000 */
[----:B-1----:R4:W1:Y:S08]  /*0bc0*/  SYNCS.EXCH.64 URZ, [UR6+0x130], UR8 ;  /* 0x0001300806ff75b2 */ /* 0x0028700008000100 */
[----:B------:R4:W1:Y:S02]  /*0bd0*/  SYNCS.EXCH.64 URZ, [UR6+0x138], UR4 ;  /* 0x0001380406ff75b2 */ /* 0x0008640008000100 */
[----:B----4-:R-:W-:Y:S01]  /*0be0*/  NOP ;  /* 0x0000000000007918 */ /* 0x010fe20000000000 */
.L_x_13:
[----:B------:R-:W4:Y:S01]  /*0bf0*/  SHFL.IDX PT, R2, R140, RZ, 0x1f ;  /* 0x00001fff8c027589 */ /* 0x000f2200000e0000 */
[----:B------:R-:W1:Y:S01]  /*0c00*/  S2UR UR44, SR_CTAID.X ;  /* 0x00000000002c79c3 */ /* 0x000e620000002500 */
[----:B------:R-:W-:-:S07]  /*0c10*/  NOP ;  /* 0x0000000000007918 */ /* 0x000fce0000000000 */
[----:B------:R-:W1:Y:S01]  /*0c20*/  S2UR UR45, SR_CTAID.Y ;  /* 0x00000000002d79c3 */ /* 0x000e620000002600 */
[----:B----4-:R-:W-:-:S13]  /*0c30*/  ISETP.NE.AND P0, PT, R2, 0x5, PT ;  /* 0x000000050200780c */ /* 0x010fda0003f05270 */
[----:B-1----:R-:W-:Y:S05]  /*0c40*/  @P0 BRA `(.L_x_14) ;  /* 0x0000000000480947 */ /* 0x002fea0003800000 */
        /* <DEDUP_REMOVED lines=13> */
[----:B-1----:R1:W4:Y:S01]  /*0d20*/  SYNCS.EXCH.64 URZ, [UR4+0x140], UR8 ;  /* 0x0001400804ff75b2 */ /* 0x0023220008000100 */
[----:B------:R1:W1:Y:S01]  /*0d30*/  SYNCS.EXCH.64 URZ, [UR4+0x150], UR6 ;  /* 0x0001500604ff75b2 */ /* 0x0002620008000100 */
[----:B------:R1:W1:Y:S01]  /*0d40*/  SYNCS.EXCH.64 URZ, [UR4+0x148], UR8 ;  /* 0x0001480804ff75b2 */ /* 0x0002620008000100 */
[----:B------:R1:W1:Y:S01]  /*0d50*/  SYNCS.EXCH.64 URZ, [UR4+0x158], UR6 ;  /* 0x0001580604ff75b2 */ /* 0x0002620008000100 */
[----:B------:R-:W-:Y:S01]  /*0d60*/  NOP ;  /* 0x0000000000007918 */ /* 0x000fe20000000000 */
.L_x_14:
[----:B------:R-:W-:-:S05]  /*0d70*/  CS2R.32 R132, SR_CgaSize ;  /* 0x0000000000847805 */ /* 0x000fca0000008a00 */
[----:B------:R-:W-:-:S05]  /*0d80*/  IMAD R132, R132, -0xa0, RZ ;  /* 0xffffff6084847824 */ /* 0x000fca00078e02ff */
[----:B------:R-:W-:-:S14]  /*0d90*/  R2UR UR5, R132 ;  /* 0x00000000840572ca */ /* 0x000fdc00000e0000 */
[----:B------:R-:W2:Y:S01]  /*0da0*/  LDCU UR5, c[0x0][UR5+0x2b0] ;  /* 0x00005600050577ac */ /* 0x000ea20008000800 */
[----:B------:R-:W-:Y:S02]  /*0db0*/  I2FP.F32.U32 R132, UR44 ;  /* 0x0000002c00847c45 */ /* 0x000fe40008201000 */
[----:B------:R-:W-:-:S05]  /*0dc0*/  CS2R.32 R3, SR_CgaSize ;  /* 0x0000000000037805 */ /* 0x000fca0000008a00 */
[----:B------:R-:W-:-:S06]  /*0dd0*/  IMAD R3, R3, -0xa0, RZ ;  /* 0xffffff6003037824 */ /* 0x000fcc00078e02ff */
[----:B------:R-:W3:Y:S01]  /*0de0*/  LDC R3, c[0x0][R3+0x2a0] ;  /* 0x0000a80003037b82 */ /* 0x000ee20000000800 */
[----:B------:R-:W-:Y:S02]  /*0df0*/  I2FP.F32.U32 R131, UR45 ;  /* 0x0000002d00837c45 */ /* 0x000fe40008201000 */
[----:B------:R-:W-:-:S05]  /*0e00*/  CS2R.32 R16, SR_CgaSize ;  /* 0x0000000000107805 */ /* 0x000fca0000008a00 */
[----:B------:R-:W-:-:S05]  /*0e10*/  IMAD R16, R16, -0xa0, RZ ;  /* 0xffffff6010107824 */ /* 0x000fca00078e02ff */
[----:B-1----:R-:W-:-:S14]  /*0e20*/  R2UR UR4, R16 ;  /* 0x00000000100472ca */ /* 0x002fdc00000e0000 */
[----:B------:R-:W1:Y:S01]  /*0e30*/  LDCU UR4, c[0x0][UR4+0x2b4] ;  /* 0x00005680040477ac */ /* 0x000e620008000800 */
[----:B------:R-:W-:Y:S01]  /*0e40*/  NOP ;  /* 0x0000000000007918 */ /* 0x000fe20000000000 */
[----:B------:R-:W3:Y:S01]  /*0e50*/  S2R R16, SR_CTAID.Z ;  /* 0x0000000000107919 */ /* 0x000ee20000002700 */
[----:B------:R-:W4:Y:S01]  /*0e60*/  LDCU UR18, c[0x0][0xc24] ;  /* 0x00018480ff1277ac */ /* 0x000f220008000800 */
[----:B------:R-:W-:-:S05]  /*0e70*/  CS2R.32 R2, SR_CgaSize ;  /* 0x0000000000027805 */ /* 0x000fca0000008a00 */
[----:B------:R-:W-:-:S06]  /*0e80*/  IMAD R2, R2, -0xa0, RZ ;  /* 0xffffff6002027824 */ /* 0x000fcc00078e02ff */
[----:B------:R-:W3:Y:S01]  /*0e90*/  LDC R2, c[0x0][R2+0x2a4] ;  /* 0x0000a90002027b82 */ /* 0x000ee20000000800 */
[----:B--2---:R-:W-:Y:S01]  /*0ea0*/  FMUL R132, R132, UR5 ;  /* 0x0000000584847c20 */ /* 0x004fe20008400000 */
[----:B-1----:R-:W-:-:S05]  /*0eb0*/  FMUL R131, R131, UR4 ;  /* 0x0000000483837c20 */ /* 0x002fca0008400000 */
[----:B------:R-:W1:Y:S01]  /*0ec0*/  F2I.U32.TRUNC.NTZ R132, R132 ;  /* 0x0000008400847305 */ /* 0x000e62000020f000 */
[----:B----4-:R-:W-:-:S07]  /*0ed0*/  UISETP.GE.AND UP0, UPT, UR18, 0x1, UPT ;  /* 0x000000011200788c */ /* 0x010fce000bf06270 */
[----:B------:R-:W2:Y:S01]  /*0ee0*/  F2I.U32.TRUNC.NTZ R131, R131 ;  /* 0x0000008300837305 */ /* 0x000ea2000020f000 */
[----:B-1----:R-:W-:-:S05]  /*0ef0*/  IADD3 R132, PT, PT, -R132, RZ, RZ ;  /* 0x000000ff84847210 */ /* 0x002fca0007ffe1ff */
[----:B---3--:R-:W-:Y:S01]  /*0f00*/  IMAD R132, R3, R132, UR44 ;  /* 0x0000002c03847e24 */ /* 0x008fe2000f8e0284 */
[----:B--2---:R-:W-:-:S05]  /*0f10*/  IADD3 R131, PT, PT, -R131, RZ, RZ ;  /* 0x000000ff83837210 */ /* 0x004fca0007ffe1ff */
[----:B------:R-:W-:Y:S01]  /*0f20*/  IMAD R131, R2, R131, UR45 ;  /* 0x0000002d02837e24 */ /* 0x000fe2000f8e0283 */
[----:B------:R-:W-:Y:S06]  /*0f30*/  BAR.SYNC.DEFER_BLOCKING 0x0 ;  /* 0x0000000000007b1d */ /* 0x000fec0000010000 */
[----:B------:R-:W-:Y:S05]  /*0f40*/  BRA.U !UP0, `(.L_x_15) ;  /* 0x0000000108d47547 */ /* 0x000fea000b800000 */
[----:B------:R-:W1:Y:S01]  /*0f50*/  LDCU.128 UR20, c[0x0][0xc10] ;  /* 0x00018200ff1477ac */ /* 0x000e620008000c00 */
[----:B------:R-:W2:Y:S01]  /*0f60*/  LDCU UR14, c[0x0][0x370] ;  /* 0x00006e00ff0e77ac */ /* 0x000ea20008000800 */
[----:B------:R-:W3:Y:S01]  /*0f70*/  LDCU UR9, c[0x0][0x374] ;  /* 0x00006e80ff0977ac */ /* 0x000ee20008000800 */
[----:B------:R-:W4:Y:S01]  /*0f80*/  LDCU UR19, c[0x0][0xc0c] ;  /* 0x00018180ff1377ac */ /* 0x000f220008000800 */
[----:B------:R-:W4:Y:S01]  /*0f90*/  LDCU UR8, c[0x0][0xc20] ;  /* 0x00018400ff0877ac */ /* 0x000f220008000800 */
[----:B------:R-:W4:Y:S01]  /*0fa0*/  LDCU.64 UR16, c[0x0][0xc28] ;  /* 0x00018500ff1077ac */ /* 0x000f220008000a00 */
[----:B-1----:R-:W-:Y:S02]  /*0fb0*/  UISETP.NE.AND UP0, UPT, UR22, 0x1, UPT ;  /* 0x000000011600788c */ /* 0x002fe4000bf05270 */
[----:B---3--:R-:W-:Y:S02]  /*0fc0*/  UIMAD.WIDE.U32 UR4, UR9, UR23, URZ ;  /* 0x00000017090472a5 */ /* 0x008fe4000f8e00ff */
[----:B--2---:R-:W-:-:S02]  /*0fd0*/  UIMAD.WIDE.U32 UR6, UR14, UR20, URZ ;  /* 0x000000140e0672a5 */ /* 0x004fc4000f8e00ff */
[----:B----4-:R-:W-:Y:S02]  /*0fe0*/  UISETP.NE.AND UP1, UPT, UR19, 0x1, UPT ;  /* 0x000000011300788c */ /* 0x010fe4000bf25270 */
[----:B------:R-:W-:Y:S01]  /*0ff0*/  UIMAD.WIDE.U32 UR10, UR45, UR23, URZ ;  /* 0x000000172d0a72a5 */ /* 0x000fe2000f8e00ff */
[----:B------:R-:W-:Y:S01]  /*1000*/  UMOV UR4, UR5 ;  /* 0x0000000500047c82 */ /* 0x000fe20008000000 */
[----:B------:R-:W-:Y:S02]  /*1010*/  UISETP.NE.AND UP3, UPT, UR18, 0x1, UPT ;  /* 0x000000011200788c */ /* 0x000fe4000bf65270 */
[----:B------:R-:W-:-:S03]  /*1020*/  @UP0 USHF.R.U32.HI UR9, URZ, UR8, UR4 ;  /* 0x00000008ff090299 */ /* 0x000fc60008011604 */
[----:B------:R-:W-:Y:S01]  /*1030*/  UMOV UR6, UR11 ;  /* 0x0000000b00067c82 */ /* 0x000fe20008000000 */
[----:B------:R-:W-:Y:S01]  /*1040*/  UMOV UR4, UR7 ;  /* 0x0000000700047c82 */ /* 0x000fe20008000000 */
[----:B------:R-:W-:Y:S02]  /*1050*/  USHF.R.U32.HI UR10, URZ, UR8, UR6 ;  /* 0x00000008ff0a7299 */ /* 0x000fe40008011606 */
[----:B------:R-:W-:Y:S02]  /*1060*/  @UP1 USHF.R.U32.HI UR14, URZ, UR21, UR4 ;  /* 0x00000015ff0e1299 */ /* 0x000fe40008011604 */
[----:B------:R-:W-:Y:S02]  /*1070*/  UIMAD.WIDE.U32 UR4, UR9, UR16, URZ ;  /* 0x00000010090472a5 */ /* 0x000fe4000f8e00ff */
[----:B------:R-:W-:Y:S02]  /*1080*/  UIMAD.WIDE.U32 UR12, UR44, UR20, URZ ;  /* 0x000000142c0c72a5 */ /* 0x000fe4000f8e00ff */
[----:B------:R-:W-:-:S03]  /*1090*/  UIMAD.WIDE.U32 UR6, UR14, UR16, URZ ;  /* 0x000000100e0672a5 */ /* 0x000fc6000f8e00ff */
[----:B------:R-:W-:Y:S02]  /*10a0*/  UMOV UR4, UR5 ;  /* 0x0000000500047c82 */ /* 0x000fe40008000000 */
[----:B------:R-:W-:Y:S01]  /*10b0*/  @UP3 USHF.R.U32.HI UR9, URZ, UR17, UR4 ;  /* 0x00000011ff093299 */ /* 0x000fe20008011604 */
[----:B------:R-:W-:Y:S02]  /*10c0*/  UMOV UR8, UR13 ;  /* 0x0000000d00087c82 */ /* 0x000fe40008000000 */
[----:B------:R-:W-:Y:S01]  /*10d0*/  UMOV UR4, UR7 ;  /* 0x0000000700047c82 */ /* 0x000fe20008000000 */
[----:B------:R-:W-:Y:S02]  /*10e0*/  USHF.R.U32.HI UR21, URZ, UR21, UR8 ;  /* 0x00000015ff157299 */ /* 0x000fe40008011608 */
[----:B------:R-:W-:Y:S02]  /*10f0*/  @UP3 USHF.R.U32.HI UR14, URZ, UR17, UR4 ;  /* 0x00000011ff0e3299 */ /* 0x000fe40008011604 */
[----:B------:R-:W-:-:S02]  /*1100*/  USEL UR8, UR45, UR10, !UP0 ;  /* 0x0000000a2d087287 */ /* 0x000fc4000c000000 */
[----:B------:R-:W-:Y:S02]  /*1110*/  UIMAD UR4, UR9, UR18, URZ ;  /* 0x00000012090472a4 */ /* 0x000fe4000f8e02ff */
[----:B------:R-:W-:Y:S02]  /*1120*/  USEL UR6, UR44, UR21, !UP1 ;  /* 0x000000152c067287 */ /* 0x000fe4000c800000 */
[----:B------:R-:W-:Y:S02]  /*1130*/  UISETP.GE.AND UP0, UPT, UR8, UR4, UPT ;  /* 0x000000040800728c */ /* 0x000fe4000bf06270 */
[----:B------:R-:W-:Y:S02]  /*1140*/  UIMAD UR7, UR14, UR18, URZ ;  /* 0x000000120e0772a4 */ /* 0x000fe4000f8e02ff */
[----:B------:R-:W-:Y:S02]  /*1150*/  UIMAD.WIDE.U32 UR4, UR8, UR16, URZ ;  /* 0x00000010080472a5 */ /* 0x000fe4000f8e00ff */
[----:B------:R-:W-:-:S02]  /*1160*/  UISETP.GE.OR UP0, UPT, UR6, UR7, UP0 ;  /* 0x000000070600728c */ /* 0x000fc40008706670 */
[----:B------:R-:W-:Y:S02]  /*1170*/  UIMAD.WIDE.U32 UR10, UR6, UR16, URZ ;  /* 0x00000010060a72a5 */ /* 0x000fe4000f8e00ff */
[----:B------:R-:W-:Y:S01]  /*1180*/  UIADD3 UR7, UPT, UPT, -UR8, URZ, URZ ;  /* 0x000000ff08077290 */ /* 0x000fe2000fffe1ff */
[----:B------:R-:W-:Y:S01]  /*1190*/  UMOV UR4, UR5 ;  /* 0x0000000500047c82 */ /* 0x000fe20008000000 */
[----:B------:R-:W-:Y:S02]  /*11a0*/  UIADD3 UR9, UPT, UPT, -UR6, URZ, URZ ;  /* 0x000000ff06097290 */ /* 0x000fe4000fffe1ff */
[----:B------:R-:W-:-:S03]  /*11b0*/  USHF.R.U32.HI UR4, URZ, UR17, UR4 ;  /* 0x00000011ff047299 */ /* 0x000fc60008011604 */
[----:B------:R-:W-:Y:S01]  /*11c0*/  @!UP0 UMOV UR5, UR11 ;  /* 0x0000000b00058c82 */ /* 0x000fe20008000000 */
[----:B------:R-:W-:Y:S02]  /*11d0*/  UIMAD UR45, UR22, UR7, UR45 ;  /* 0x00000007162d72a4 */ /* 0x000fe4000f8e022d */
[----:B------:R-:W-:Y:S02]  /*11e0*/  USEL UR4, UR8, UR4, !UP3 ;  /* 0x0000000408047287 */ /* 0x000fe4000d800000 */
[----:B------:R-:W-:Y:S02]  /*11f0*/  @!UP0 USHF.R.U32.HI UR5, URZ, UR17, UR5 ;  /* 0x00000011ff058299 */ /* 0x000fe40008011605 */
[----:B------:R-:W-:Y:S02]  /*1200*/  UIADD3 UR7, UPT, UPT, -UR4, URZ, URZ ;  /* 0x000000ff04077290 */ /* 0x000fe4000fffe1ff */
[----:B------:R-:W-:Y:S02]  /*1210*/  @!UP0 USEL UR5, UR6, UR5, !UP3 ;  /* 0x0000000506058287 */ /* 0x000fe4000d800000 */
[----:B------:R-:W-:-:S02]  /*1220*/  UIMAD UR7, UR18, UR7, UR8 ;  /* 0x00000007120772a4 */ /* 0x000fc4000f8e0208 */
[----:B------:R-:W-:Y:S02]  /*1230*/  @!UP0 UIADD3 UR4, UPT, UPT, UR4, -UR5, URZ ;  /* 0x8000000504048290 */ /* 0x000fe4000fffe0ff */
[----:B------:R-:W-:Y:S02]  /*1240*/  @!UP0 UIMAD UR7, UR7, UR14, UR5 ;  /* 0x0000000e070782a4 */ /* 0x000fe4000f8e0205 */
[----:B------:R-:W-:Y:S02]  /*1250*/  @!UP0 UIMAD UR8, UR4, UR18, UR6 ;  /* 0x00000012040882a4 */ /* 0x000fe4000f8e0206 */
[----:B------:R-:W-:Y:S02]  /*1260*/  UIMAD UR4, UR19, UR9, UR44 ;  /* 0x00000009130472a4 */ /* 0x000fe4000f8e022c */
[----:B------:R-:W-:Y:S01]  /*1270*/  UIMAD UR45, UR8, UR22, UR45 ;  /* 0x00000016082d72a4 */ /* 0x000fe2000f8e022d */
[----:B------:R-:W-:Y:S02]  /*1280*/  @!UP0 UMOV UR6, UR7 ;  /* 0x0000000700068c82 */ /* 0x000fe40008000000 */
[----:B------:R-:W-:-:S12]  /*1290*/  UIMAD UR44, UR6, UR19, UR4 ;  /* 0x00000013062c72a4 */ /* 0x000fd8000f8e0204 */
.L_x_15:
[----:B------:R-:W1:Y:S02]  /*12a0*/  LDCU UR4, c[0x0][0xc30] ;  /* 0x00018600ff0477ac */ /* 0x000e640008000800 */
[----:B-1----:R-:W-:-:S09]  /*12b0*/  UISETP.NE.AND UP0, UPT, UR4, 0x1, UPT ;  /* 0x000000010400788c */ /* 0x002fd2000bf05270 */
[----:B------:R-:W-:Y:S05]  /*12c0*/  BRA.U UP0, `(.L_x_16) ;  /* 0x0000000100447547 */ /* 0x000fea000b800000 */
[----:B------:R-:W1:Y:S01]  /*12d0*/  LDCU.128 UR8, c[0x0][0xc10] ;  /* 0x00018200ff0877ac */ /* 0x000e620008000c00 */
[----:B------:R-:W2:Y:S01]  /*12e0*/  LDCU UR12, c[0x0][0xc0c] ;  /* 0x00018180ff0c77ac */ /* 0x000ea20008000800 */
[----:B------:R-:W3:Y:S01]  /*12f0*/  LDCU UR13, c[0x0][0xc20] ;  /* 0x00018400ff0d77ac */ /* 0x000ee20008000800 */
[----:B-1----:R-:W-:Y:S02]  /*1300*/  UIMAD.WIDE.U32 UR6, UR44, UR8, URZ ;  /* 0x000000082c0672a5 */ /* 0x002fe4000f8e00ff */
[----:B------:R-:W-:Y:S02]  /*1310*/  UIMAD.WIDE.U32 UR4, UR45, UR11, URZ ;  /* 0x0000000b2d0472a5 */ /* 0x000fe4000f8e00ff */
[----:B--2---:R-:W-:Y:S02]  /*1320*/  UISETP.NE.AND UP1, UPT, UR12, 0x1, UPT ;  /* 0x000000010c00788c */ /* 0x004fe4000bf25270 */
[----:B------:R-:W-:Y:S01]  /*1330*/  UISETP.NE.AND UP0, UPT, UR10, 0x1, UPT ;  /* 0x000000010a00788c */ /* 0x000fe2000bf05270 */
[----:B------:R-:W-:-:S02]  /*1340*/  UMOV UR6, UR7 ;  /* 0x0000000700067c82 */ /* 0x000fc40008000000 */
[----:B------:R-:W-:Y:S01]  /*1350*/  UMOV UR4, UR5 ;  /* 0x0000000500047c82 */ /* 0x000fe20008000000 */
[----:B------:R-:W-:Y:S02]  /*1360*/  USHF.R.U32.HI UR6, URZ, UR9, UR6 ;  /* 0x00000009ff067299 */ /* 0x000fe40008011606 */
[----:B---3--:R-:W-:Y:S02]  /*1370*/  USHF.R.U32.HI UR4, URZ, UR13, UR4 ;  /* 0x0000000dff047299 */ /* 0x008fe40008011604 */
[----:B------:R-:W-:Y:S02]  /*1380*/  USEL UR5, UR44, UR6, !UP1 ;  /* 0x000000062c057287 */ /* 0x000fe4000c800000 */
[----:B------:R-:W-:-:S04]  /*1390*/  USEL UR4, UR45, UR4, !UP0 ;  /* 0x000000042d047287 */ /* 0x000fc8000c000000 */
[----:B------:R-:W-:Y:S02]  /*13a0*/  UIADD3 UR6, UPT, UPT, UR5, -UR4, URZ ;  /* 0x8000000405067290 */ /* 0x000fe4000fffe0ff */
[----:B------:R-:W-:Y:S02]  /*13b0*/  UIADD3 UR4, UPT, UPT, -UR5, UR4, URZ ;  /* 0x0000000405047290 */ /* 0x000fe4000fffe1ff */
[----:B------:R-:W-:Y:S02]  /*13c0*/  UIMAD UR45, UR6, UR10, UR45 ;  /* 0x0000000a062d72a4 */ /* 0x000fe4000f8e022d */
[----:B------:R-:W-:-:S12]  /*13d0*/  UIMAD UR44, UR4, UR12, UR44 ;  /* 0x0000000c042c72a4 */ /* 0x000fd8000f8e022c */
.L_x_16:
[----:B------:R-:W-:Y:S01]  /*13e0*/  BAR.SYNC.DEFER_BLOCKING 0x0 ;  /* 0x0000000000007b1d */ /* 0x000fe20000010000 */
[----:B------:R-:W-:Y:S01]  /*13f0*/  UISETP.NE.AND UP0, UPT, UR15, 0x2, UPT ;  /* 0x000000020f00788c */ /* 0x000fe2000bf05270 */
[----:B------:R-:W-:Y:S02]  /*1400*/  ISETP.NE.OR P2, PT, R0, 0x2, !P2 ;  /* 0x000000020000780c */ /* 0x000fe40005745670 */
[----:B------:R-:W-:Y:S02]  /*1410*/  LOP3.LUT R0, R133, 0x1f, RZ, 0xc0, !PT ;  /* 0x0000001f85007812 */ /* 0x000fe400078ec0ff */
[----:B------:R-:W1:Y:S04]  /*1420*/  LDCU UR39, c[0x0][0xc24] ;  /* 0x00018480ff2777ac */ /* 0x000e680008000800 */
[----:B------:R-:W-:Y:S05]  /*1430*/  BRA.U UP0, `(.L_x_17) ;  /* 0x0000002100407547 */ /* 0x000fea000b800000 */
[----:B------:R-:W2:Y:S01]  /*1440*/  LDCU UR5, c[0x0][0x388] ;  /* 0x00007100ff0577ac */ /* 0x000ea20008000800 */
[----:B------:R-:W-:Y:S01]  /*1450*/  PLOP3.LUT P1, PT, PT, PT, UP2, 0x80, 0x8 ;  /* 0x000000000008781c */ /* 0x000fe20003f2f028 */
[----:B------:R-:W-:Y:S01]  /*1460*/  IMAD.MOV.U32 R2, RZ, RZ, RZ ;  /* 0x000000ffff027224 */ /* 0x000fe200078e00ff */
[----:B------:R-:W-:Y:S01]  /*1470*/  ISETP.EQ.OR P3, PT, R0, RZ, P2 ;  /* 0x000000ff0000720c */ /* 0x000fe20001762670 */
[----:B------:R-:W3:Y:S01]  /*1480*/  LDCU UR8, c[0x0][0x38c] ;  /* 0x00007180ff0877ac */ /* 0x000ee20008000800 */
[----:B------:R-:W-:Y:S01]  /*1490*/  PLOP3.LUT P1, PT, P1, PT, PT, 0x8, 0x80 ;  /* 0x000000000080781c */ /* 0x000fe20000f2e170 */
[----:B------:R-:W4:Y:S01]  /*14a0*/  LDCU.64 UR6, c[0x0][0x390] ;  /* 0x00007200ff0677ac */ /* 0x000f220008000a00 */
[----:B------:R-:W1:Y:S01]  /*14b0*/  LDCU UR52, c[0x0][0x370] ;  /* 0x00006e00ff3477ac */ /* 0x000e620008000800 */
[----:B------:R-:W1:Y:S01]  /*14c0*/  LDCU.64 UR42, c[0x0][0x348] ;  /* 0x00006900ff2a77ac */ /* 0x000e620008000a00 */
[----:B--2---:R-:W-:Y:S01]  /*14d0*/  UIADD3 UR5, UPT, UPT, UR5, 0x3f, URZ ;  /* 0x0000003f05057890 */ /* 0x004fe2000fffe0ff */
[----:B------:R-:W2:Y:S03]  /*14e0*/  LDCU UR51, c[0x0][0x374] ;  /* 0x00006e80ff3377ac */ /* 0x000ea60008000800 */
[----:B------:R-:W-:Y:S01]  /*14f0*/  USHF.R.S32.HI UR4, URZ, 0x1f, UR5 ;  /* 0x0000001fff047899 */ /* 0x000fe20008011405 */
[----:B------:R-:W-:Y:S01]  /*1500*/  UMOV UR26, 0x1 ;  /* 0x00000001001a7882 */ /* 0x000fe20000000000 */
[----:B------:R-:W-:-:S02]  /*1510*/  UMOV UR31, URZ ;  /* 0x000000ff001f7c82 */ /* 0x000fc40008000000 */
[----:B------:R-:W-:Y:S01]  /*1520*/  ULEA.HI UR4, UR4, UR5, URZ, 0x6 ;  /* 0x0000000504047291 */ /* 0x000fe2000f8f30ff */
[----:B------:R-:W-:Y:S01]  /*1530*/  UMOV UR36, URZ ;  /* 0x000000ff00247c82 */ /* 0x000fe20008000000 */
[----:B------:R-:W-:Y:S02]  /*1540*/  UMOV UR38, URZ ;  /* 0x000000ff00267c82 */ /* 0x000fe40008000000 */
[----:B------:R-:W-:-:S04]  /*1550*/  USHF.R.S32.HI UR4, URZ, 0x6, UR4 ;  /* 0x00000006ff047899 */ /* 0x000fc80008011404 */
[----:B---3--:R-:W-:-:S04]  /*1560*/  UIMAD UR4, UR4, UR8, URZ ;  /* 0x00000008040472a4 */ /* 0x008fc8000f8e02ff */
[----:B----4-:R-:W-:-:S04]  /*1570*/  UIMAD UR4, UR4, UR6, URZ ;  /* 0x00000006040472a4 */ /* 0x010fc8000f8e02ff */
[----:B------:R-:W-:-:S04]  /*1580*/  UIMAD UR53, UR4, UR7, URZ ;  /* 0x00000007043572a4 */ /* 0x000fc8000f8e02ff */
[----:B------:R-:W-:Y:S02]  /*1590*/  UISETP.NE.AND UP1, UPT, UR53, URZ, UPT ;  /* 0x000000ff3500728c */ /* 0x000fe4000bf25270 */
[----:B------:R-:W-:-:S04]  /*15a0*/  UISETP.LT.U32.AND UP0, UPT, UR53, 0x11, UPT ;  /* 0x000000113500788c */ /* 0x000fc8000bf01070 */
[----:B------:R-:W-:-:S04]  /*15b0*/  USEL UR4, UR53, 0x11, UP0 ;  /* 0x0000001135047887 */ /* 0x000fc80008000000 */
[----:B------:R-:W-:Y:S02]  /*15c0*/  UIADD3 UR5, UPT, UPT, UR4, -0x1, URZ ;  /* 0xffffffff04057890 */ /* 0x000fe4000fffe0ff */
[----:B------:R-:W-:Y:S02]  /*15d0*/  @!UP1 UIADD3 UR5, UPT, UPT, UR4, URZ, URZ ;  /* 0x000000ff04059290 */ /* 0x000fe4000fffe0ff */
[----:B------:R-:W-:Y:S02]  /*15e0*/  UIADD3 UR50, UPT, UPT, UR53, -UR4, URZ ;  /* 0x8000000435327290 */ /* 0x000fe4000fffe0ff */
[----:B-12---:R-:W-:-:S12]  /*15f0*/  UIADD3 UR54, UPT, UPT, UR5, 0x1, URZ ;  /* 0x0000000105367890 */ /* 0x006fd8000fffe0ff */
.L_x_33:
[----:B------:R-:W1:Y:S01]  /*1600*/  S2UR UR30, SR_CgaCtaId ;  /* 0x00000000001e79c3 */ /* 0x000e620000008800 */
[----:B------:R-:W-:Y:S01]  /*1610*/  UMOV UR4, 0x400 ;  /* 0x0000040000047882 */ /* 0x000fe20000000000 */
[----:B------:R-:W-:Y:S01]  /*1620*/  MOV R0, UR26 ;  /* 0x0000001a00007c02 */ /* 0x000fe20008000f00 */
[----:B------:R-:W-:Y:S02]  /*1630*/  UISETP.NE.AND UP0, UPT, UR53, URZ, UPT ;  /* 0x000000ff3500728c */ /* 0x000fe4000bf05270 */
[----:B------:R-:W-:Y:S01]  /*1640*/  USHF.L.U32 UR44, UR44, 0x7, URZ ;  /* 0x000000072c2c7899 */ /* 0x000fe200080006ff */
[----:B------:R-:W-:Y:S01]  /*1650*/  SHF.L.U32 R0, R0, 0x1f, RZ ;  /* 0x0000001f00007819 */ /* 0x000fe200000006ff */
[----:B------:R-:W-:Y:S01]  /*1660*/  USHF.L.U32 UR19, UR45, 0x6, URZ ;  /* 0x000000062d137899 */ /* 0x000fe200080006ff */
[----:B------:R-:W-:Y:S01]  /*1670*/  UMOV UR27, URZ ;  /* 0x000000ff001b7c82 */ /* 0x000fe20008000000 */
[----:B------:R-:W-:Y:S01]  /*1680*/  UMOV UR22, URZ ;  /* 0x000000ff00167c82 */ /* 0x000fe20008000000 */
[----:B------:R-:W-:Y:S01]  /*1690*/  UMOV UR21, URZ ;  /* 0x000000ff00157c82 */ /* 0x000fe20008000000 */
[----:B------:R-:W-:Y:S01]  /*16a0*/  UMOV UR20, URZ ;  /* 0x000000ff00147c82 */ /* 0x000fe20008000000 */
[----:B-1----:R-:W-:-:S04]  /*16b0*/  ULEA UR30, UR30, UR4, 0x18 ;  /* 0x000000041e1e7291 */ /* 0x002fc8000f8ec0ff */
[----:B------:R-:W-:-:S09]  /*16c0*/  ULEA UR4, UR31, UR30, 0x3 ;  /* 0x0000001e1f047291 */ /* 0x000fd2000f8e18ff */
[----:B------:R1:W2:Y:S01]  /*16d0*/  SYNCS.PHASECHK.TRANS64.TRYWAIT P0, [UR4+0x88], R0 ;  /* 0x00008800ff0075a7 */ /* 0x0002a20008001104 */
[----:B------:R-:W-:Y:S05]  /*16e0*/  BRA.U !UP0, `(.L_x_18) ;  /* 0x0000000508987547 */ /* 0x000fea000b800000 */
[----:B------:R-:W3:Y:S01]  /*16f0*/  LDCU.128 UR12, c[0x0][0x480] ;  /* 0x00009000ff0c77ac */ /* 0x000ee20008000c00 */
[----:B------:R-:W4:Y:S01]  /*1700*/  LDCU.128 UR8, c[0x0][0x490] ;  /* 0x00009200ff0877ac */ /* 0x000f220008000c00 */
[----:B------:R-:W1:Y:S01]  /*1710*/  LDCU.64 UR20, c[0x0][0x4c0] ;  /* 0x00009800ff1477ac */ /* 0x000e620008000a00 */
[----:B------:R-:W1:Y:S01]  /*1720*/  LDCU.64 UR16, c[0x0][0x4f0] ;  /* 0x00009e00ff1077ac */ /* 0x000e620008000a00 */
[----:B------:R-:W1:Y:S01]  /*1730*/  LDCU UR18, c[0x0][0x4c8] ;  /* 0x00009900ff1277ac */ /* 0x000e620008000800 */
[----:B---3--:R-:W-:Y:S02]  /*1740*/  UIMAD.WIDE.U32 UR4, UR44, UR13, URZ ;  /* 0x0000000d2c0472a5 */ /* 0x008fe4000f8e00ff */
[----:B------:R-:W-:Y:S02]  /*1750*/  UISETP.NE.AND UP0, UPT, UR12, 0x1, UPT ;  /* 0x000000010c00788c */ /* 0x000fe4000bf05270 */
[----:B------:R-:W-:Y:S01]  /*1760*/  USHF.R.U32.HI UR5, URZ, UR14, UR5 ;  /* 0x0000000eff057299 */ /* 0x000fe20008011605 */
[----:B------:R-:W3:Y:S03]  /*1770*/  LDCU UR45, c[0x0][0x38c] ;  /* 0x00007180ff2d77ac */ /* 0x000ee60008000800 */
[----:B------:R-:W-:-:S02]  /*1780*/  USEL UR5, UR44, UR5, !UP0 ;  /* 0x000000052c057287 */ /* 0x000fc4000c000000 */
[----:B------:R-:W-:Y:S02]  /*1790*/  UISETP.NE.AND UP0, UPT, UR15, 0x1, UPT ;  /* 0x000000010f00788c */ /* 0x000fe4000bf05270 */
[----:B----4-:R-:W-:Y:S01]  /*17a0*/  UIMAD.WIDE.U32 UR6, UR5, UR8, URZ ;  /* 0x00000008050672a5 */ /* 0x010fe2000f8e00ff */
[----:B------:R-:W4:Y:S01]  /*17b0*/  LDCU UR8, c[0x0][0x4a0] ;  /* 0x00009400ff0877ac */ /* 0x000f220008000800 */
[----:B------:R-:W1:Y:S05]  /*17c0*/  LDCU UR23, c[0x0][0x4cc] ;  /* 0x00009980ff1777ac */ /* 0x000e6a0008000800 */
[----:B------:R-:W-:Y:S01]  /*17d0*/  UMOV UR4, UR7 ;  /* 0x0000000700047c82 */ /* 0x000fe20008000000 */
[----:B------:R-:W1:Y:S01]  /*17e0*/  LDCU.64 UR40, c[0x0][0x390] ;  /* 0x00007200ff2877ac */ /* 0x000e620008000a00 */
[----:B------:R-:W-:Y:S01]  /*17f0*/  USHF.R.U32.HI UR4, URZ, UR9, UR4 ;  /* 0x00000009ff047299 */ /* 0x000fe20008011604 */
[----:B------:R-:W1:Y:S03]  /*1800*/  LDCU UR9, c[0x0][0x4ec] ;  /* 0x00009d80ff0977ac */ /* 0x000e660008000800 */
[----:B------:R-:W-:-:S02]  /*1810*/  USEL UR4, UR5, UR4, !UP0 ;  /* 0x0000000405047287 */ /* 0x000fc4000c000000 */
[----:B------:R-:W-:Y:S02]  /*1820*/  UISETP.NE.AND UP0, UPT, UR10, 0x1, UPT ;  /* 0x000000010a00788c */ /* 0x000fe4000bf05270 */
[----:B------:R-:W-:Y:S01]  /*1830*/  UIMAD.WIDE.U32 UR6, UR4, UR11, URZ ;  /* 0x0000000b040672a5 */ /* 0x000fe2000f8e00ff */
[----:B------:R-:W1:Y:S01]  /*1840*/  LDCU.64 UR24, c[0x0][0x4d0] ;  /* 0x00009a00ff1877ac */ /* 0x000e620008000a00 */
[----:B------:R-:W-:-:S05]  /*1850*/  UIADD3 UR38, UPT, UPT, UR54, UR36, URZ ;  /* 0x0000002436267290 */ /* 0x000fca000fffe0ff */
[----:B------:R-:W-:Y:S01]  /*1860*/  UMOV UR6, UR7 ;  /* 0x0000000700067c82 */ /* 0x000fe20008000000 */
[----:B------:R-:W-:Y:S02]  /*1870*/  UIADD3 UR7, UPT, UPT, -UR4, URZ, URZ ;  /* 0x000000ff04077290 */ /* 0x000fe4000fffe1ff */
[----:B----4-:R-:W-:Y:S02]  /*1880*/  USHF.R.U32.HI UR6, URZ, UR8, UR6 ;  /* 0x00000008ff067299 */ /* 0x010fe40008011606 */
[----:B------:R-:W-:Y:S02]  /*1890*/  UIADD3 UR8, UPT, UPT, -UR5, URZ, URZ ;  /* 0x000000ff05087290 */ /* 0x000fe4000fffe1ff */
[----:B------:R-:W-:Y:S02]  /*18a0*/  USEL UR14, UR4, UR6, !UP0 ;  /* 0x00000006040e7287 */ /* 0x000fe4000c000000 */
[----:B------:R-:W-:Y:S02]  /*18b0*/  UIMAD UR7, UR15, UR7, UR5 ;  /* 0x000000070f0772a4 */ /* 0x000fe4000f8e0205 */
[----:B------:R-:W-:-:S02]  /*18c0*/  UIADD3 UR6, UPT, UPT, -UR14, URZ, URZ ;  /* 0x000000ff0e067290 */ /* 0x000fc4000fffe1ff */
[----:B------:R-:W-:Y:S02]  /*18d0*/  UIMAD UR8, UR12, UR8, UR44 ;  /* 0x000000080c0872a4 */ /* 0x000fe4000f8e022c */
[----:B------:R-:W-:Y:S02]  /*18e0*/  UIMAD UR13, UR10, UR6, UR4 ;  /* 0x000000060a0d72a4 */ /* 0x000fe4000f8e0204 */
[----:B-1----:R-:W-:Y:S02]  /*18f0*/  UIMAD UR11, UR8, UR20, UR9 ;  /* 0x00000014080b72a4 */ /* 0x002fe4000f8e0209 */
[----:B------:R-:W-:Y:S01]  /*1900*/  UIMAD UR12, UR7, UR21, UR16 ;  /* 0x00000015070c72a4 */ /* 0x000fe2000f8e0210 */
[----:B------:R-:W1:Y:S02]  /*1910*/  LDCU.64 UR4, c[0x0][0x4f8] ;  /* 0x00009f00ff0477ac */ /* 0x000e640008000a00 */
[----:B------:R-:W4:Y:S01]  /*1920*/  LDCU UR6, c[0x0][0x500] ;  /* 0x0000a000ff0677ac */ /* 0x000f220008000800 */
[----:B------:R-:W-:Y:S01]  /*1930*/  UIMAD UR13, UR13, UR18, UR17 ;  /* 0x000000120d0d72a4 */ /* 0x000fe2000f8e0211 */
[----:B------:R-:W-:Y:S01]  /*1940*/  UMOV UR27, URZ ;  /* 0x000000ff001b7c82 */ /* 0x000fe20008000000 */
[----:B------:R-:W-:Y:S01]  /*1950*/  UMOV UR7, UR31 ;  /* 0x0000001f00077c82 */ /* 0x000fe20008000000 */
[----:B------:R-:W-:Y:S01]  /*1960*/  UMOV UR20, URZ ;  /* 0x000000ff00147c82 */ /* 0x000fe20008000000 */
[----:B------:R-:W-:Y:S01]  /*1970*/  UMOV UR21, URZ ;  /* 0x000000ff00157c82 */ /* 0x000fe20008000000 */
[----:B---3--:R-:W-:-:S07]  /*1980*/  UMOV UR22, URZ ;  /* 0x000000ff00167c82 */ /* 0x008fce0008000000 */
.L_x_23:
[----:B------:R-:W-:Y:S01]  /*1990*/  @!P2 MOV R3, 0x3000 ;  /* 0x000030000003a802 */ /* 0x000fe20000000f00 */
[----:B------:R-:W-:Y:S01]  /*19a0*/  ULEA UR9, UR7, UR30, 0x3 ;  /* 0x0000001e07097291 */ /* 0x000fe2000f8e18ff */
[----:B--2---:R-:W-:Y:S11]  /*19b0*/  @P0 BRA `(.L_x_19) ;  /* 0x0000000000100947 */ /* 0x004ff60003800000 */
[----:B------:R-:W-:Y:S04]  /*19c0*/  MOV R4, UR26 ;  /* 0x0000001a00047c02 */ /* 0x000fe80008000f00 */
[----:B------:R-:W-:Y:S04]  /*19d0*/  SHF.L.U32 R4, R4, 0x1f, RZ ;  /* 0x0000001f04047819 */ /* 0x000fe800000006ff */
[----:B------:R-:W2:Y:S02]  /*19e0*/  SYNCS.PHASECHK.TRANS64.TRYWAIT P0, [UR9+0x88], R4 ;  /* 0x00008804ff0075a7 */ /* 0x000ea40008001109 */
[----:B--2---:R-:W-:Y:S05]  /*19f0*/  @!P0 BRA `(.L_x_20) ;  /* 0x00000060004c8947 */ /* 0x004fea0003800000 */
.L_x_19:
[----:B------:R3:W-:Y:S01]  /*1a00*/  @!P2 SYNCS.ARRIVE.TRANS64 RZ, [UR9], R3 ;  /* 0x00000003ffffa9a7 */ /* 0x0007e20008000009 */
[----:B------:R-:W-:Y:S04]  /*1a10*/  BSSY.RECONVERGENT B0, `(.L_x_21) ;  /* 0x0000003000007945 */ /* 0x000fe80003800200 */
[----:B------:R-:W-:Y:S05]  /*1a20*/  @P3 BRA `(.L_x_22) ;  /* 0x0000000000043947 */ /* 0x000fea0003800000 */
[----:B-1--4-:R-:W-:Y:S05]  /*1a30*/  BPT.TRAP 0x1 ;  /* 0x000000040000795c */ /* 0x012fea0000300000 */
.L_x_22:
[----:B-1--4-:R-:W-:Y:S05]  /*1a40*/  BSYNC.RECONVERGENT B0 ;  /* 0x0000000000007941 */ /* 0x012fea0003800200 */
.L_x_21:
[----:B------:R-:W-:Y:S02]  /*1a50*/  UIADD3 UR8, UPT, UPT, UR7, 0x1, URZ ;  /* 0x0000000107087890 */ /* 0x000fe4000fffe0ff */
[----:B------:R-:W-:Y:S02]  /*1a60*/  UIMAD UR15, UR20, UR23, UR4 ;  /* 0x00000017140f72a4 */ /* 0x000fe4000f8e0204 */
[----:B------:R-:W-:Y:S02]  /*1a70*/  UISETP.NE.AND UP0, UPT, UR8, 0x11, UPT ;  /* 0x000000110800788c */ /* 0x000fe4000bf05270 */
[----:B------:R-:W-:Y:S02]  /*1a80*/  ULEA UR17, UR7, UR30, 0xd ;  /* 0x0000001e07117291 */ /* 0x000fe4000f8e68ff */
[----:B------:R-:W-:Y:S02]  /*1a90*/  USEL UR10, URZ, 0x1, UP0 ;  /* 0x00000001ff0a7887 */ /* 0x000fe40008000000 */
[----:B------:R-:W-:Y:S02]  /*1aa0*/  USEL UR31, UR8, URZ, UP0 ;  /* 0x000000ff081f7287 */ /* 0x000fe40008000000 */
[----:B------:R-:W-:Y:S02]  /*1ab0*/  ULOP3.LUT UR26, UR26, UR10, URZ, 0x3c, !UPT ;  /* 0x0000000a1a1a7292 */ /* 0x000fe4000f8e3cff */
[----:B------:R-:W-:Y:S02]  /*1ac0*/  ULEA UR8, UR31, UR30, 0x3 ;  /* 0x0000001e1f087291 */ /* 0x000fe4000f8e18ff */
[----:B------:R-:W-:Y:S02]  /*1ad0*/  ULEA UR16, UR7, UR30, 0xc ;  /* 0x0000001e07107291 */ /* 0x000fe4000f8e60ff */
[----:B------:R-:W-:Y:S01]  /*1ae0*/  UIADD3 UR34, UP0, UPT, UR42, 0x80, URZ ;  /* 0x000000802a227890 */ /* 0x000fe2000ff1e0ff */
[----:B--2---:R-:W-:Y:S01]  /*1af0*/  MOV R0, UR26 ;  /* 0x0000001a00007c02 */ /* 0x004fe20008000f00 */
[----:B------:R-:W-:Y:S02]  /*1b00*/  USHF.L.U32 UR10, UR27, 0x6, URZ ;  /* 0x000000061b0a7899 */ /* 0x000fe400080006ff */
[----:B------:R-:W-:Y:S01]  /*1b10*/  UIADD3.X UR35, UPT, UPT, URZ, UR43, URZ, UP0, !UPT ;  /* 0x0000002bff237290 */ /* 0x000fe200087fe4ff */
[----:B------:R-:W-:Y:S01]  /*1b20*/  SHF.L.U32 R0, R0, 0x1f, RZ ;  /* 0x0000001f00007819 */ /* 0x000fe200000006ff */
[----:B------:R-:W-:Y:S02]  /*1b30*/  UIADD3 UR32, UP3, UPT, UR42, 0x200, URZ ;  /* 0x000002002a207890 */ /* 0x000fe4000ff7e0ff */
[----:B------:R-:W-:Y:S01]  /*1b40*/  UIADD3 UR16, UPT, UPT, UR16, 0x26400, URZ ;  /* 0x0002640010107890 */ /* 0x000fe2000fffe0ff */
[----:B------:R1:W2:Y:S01]  /*1b50*/  SYNCS.PHASECHK.TRANS64.TRYWAIT P0, [UR8+0x88], R0 ;  /* 0x00008800ff0075a7 */ /* 0x0002a20008001108 */
[----:B------:R-:W-:Y:S02]  /*1b60*/  UIMAD UR8, UR21, UR24, UR5 ;  /* 0x00000018150872a4 */ /* 0x000fe4000f8e0205 */
[----:B------:R-:W-:Y:S02]  /*1b70*/  UIMAD UR7, UR22, UR25, UR6 ;  /* 0x00000019160772a4 */ /* 0x000fe4000f8e0206 */
[----:B------:R-:W-:Y:S02]  /*1b80*/  ULEA UR15, UR8, UR15, 0x5 ;  /* 0x0000000f080f7291 */ /* 0x000fe4000f8e28ff */
[----:B------:R-:W-:Y:S02]  /*1b90*/  UIADD3 UR8, UPT, UPT, UR17, 0x4400, URZ ;  /* 0x0000440011087890 */ /* 0x000fe4000fffe0ff */
[----:B------:R-:W-:Y:S02]  /*1ba0*/  ULEA UR7, UR7, UR15, 0xa ;  /* 0x0000000f07077291 */ /* 0x000fe4000f8e50ff */
[----:B------:R-:W-:Y:S02]  /*1bb0*/  UIADD3.X UR33, UPT, UPT, URZ, UR43, URZ, UP3, !UPT ;  /* 0x0000002bff217290 */ /* 0x000fe40009ffe4ff */
[----:B------:R-:W-:Y:S02]  /*1bc0*/  UPRMT UR7, UR7, 0x5410, URZ ;  /* 0x0000541007077896 */ /* 0x000fe400080000ff */
[----:B------:R-:W-:Y:S02]  /*1bd0*/  UIADD3 UR37, UPT, UPT, UR20, 0x1, URZ ;  /* 0x0000000114257890 */ /* 0x000fe4000fffe0ff */
[----:B------:R-:W-:Y:S02]  /*1be0*/  UIADD3 UR29, UPT, UPT, UR21, 0x1, URZ ;  /* 0x00000001151d7890 */ /* 0x000fe4000fffe0ff */
[----:B------:R-:W-:Y:S02]  /*1bf0*/  UISETP.NE.AND UP2, UPT, UR37, UR45, UPT ;  /* 0x0000002d2500728c */ /* 0x000fe4000bf45270 */
[----:B------:R-:W-:Y:S01]  /*1c00*/  UIADD3 UR28, UPT, UPT, UR22, 0x1, URZ ;  /* 0x00000001161c7890 */ /* 0x000fe2000fffe0ff */
[----:B------:R4:W-:Y:S01]  /*1c10*/  UTMALDG.5D.IM2COL [UR8], [UR34], UR7 ;  /* 0x00000008220073b4 */ /* 0x0009e20008060007 */
[----:B------:R-:W-:Y:S01]  /*1c20*/  UIADD3 UR36, UPT, UPT, UR36, 0x1, URZ ;  /* 0x0000000124247890 */ /* 0x000fe2000fffe0ff */
[----:B------:R-:W-:Y:S01]  /*1c30*/  UMOV UR46, 0x0 ;  /* 0x00000000002e7882 */ /* 0x000fe20000000000 */
[----:B------:R-:W-:Y:S01]  /*1c40*/  UMOV UR47, 0x10000000 ;  /* 0x10000000002f7882 */ /* 0x000fe20000000000 */
[----:B------:R-:W-:Y:S01]  /*1c50*/  UMOV UR17, UR9 ;  /* 0x0000000900117c82 */ /* 0x000fe20008000000 */
[----:B------:R-:W-:Y:S03]  /*1c60*/  UMOV UR18, UR10 ;  /* 0x0000000a00127c82 */ /* 0x000fe60008000000 */
[----:B------:R-:W-:Y:S01]  /*1c70*/  @UP2 UIADD3 UR29, UPT, UPT, UR21, URZ, URZ ;  /* 0x000000ff151d2290 */ /* 0x000fe2000fffe0ff */
[----:B------:R3:W-:Y:S03]  /*1c80*/  UTMALDG.5D [UR16], [UR32], desc[UR46] ;  /* 0x00002e10200075b4 */ /* 0x0007e60008021000 */
[----:B------:R-:W-:Y:S11]  /*1c90*/  UISETP.NE.AND UP1, UPT, UR29, UR40, UPT ;  /* 0x000000281d00728c */ /* 0x000ff6000bf25270 */
[----:B------:R-:W-:Y:S04]  /*1ca0*/  @UP1 UIADD3 UR28, UPT, UPT, UR22, URZ, URZ ;  /* 0x000000ff161c1290 */ /* 0x000fe8000fffe0ff */
[----:B------:R-:W-:Y:S02]  /*1cb0*/  UISETP.NE.AND UP0, UPT, UR28, UR41, UPT ;  /* 0x000000291c00728c */ /* 0x000fe4000bf05270 */
[----:B----4-:R-:W-:Y:S09]  /*1cc0*/  UIADD3 UR8, UPT, UPT, UR27, 0x1, URZ ;  /* 0x000000011b087890 */ /* 0x010ff2000fffe0ff */
[----:B------:R-:W-:Y:S01]  /*1cd0*/  @UP0 UIADD3 UR8, UPT, UPT, UR27, URZ, URZ ;  /* 0x000000ff1b080290 */ /* 0x000fe2000fffe0ff */
[----:B------:R-:W-:Y:S06]  /*1ce0*/  UMOV UR7, UR31 ;  /* 0x0000001f00077c82 */ /* 0x000fec0008000000 */
[----:B------:R-:W-:Y:S01]  /*1cf0*/  UMOV UR27, UR8 ;  /* 0x00000008001b7c82 */ /* 0x000fe20008000000 */
[----:B---3--:R-:W-:Y:S02]  /*1d00*/  USEL UR22, UR28, URZ, UP0 ;  /* 0x000000ff1c167287 */ /* 0x008fe40008000000 */
[----:B------:R-:W-:Y:S02]  /*1d10*/  UISETP.NE.AND UP0, UPT, UR36, UR38, UPT ;  /* 0x000000262400728c */ /* 0x000fe4000bf05270 */
[----:B------:R-:W-:Y:S02]  /*1d20*/  USEL UR20, UR37, URZ, UP2 ;  /* 0x000000ff25147287 */ /* 0x000fe40009000000 */
[----:B------:R-:W-:Y:S05]  /*1d30*/  USEL UR21, UR29, URZ, UP1 ;  /* 0x000000ff1d157287 */ /* 0x000fea0008800000 */
[----:B-1----:R-:W-:Y:S07]  /*1d40*/  BRA.U UP0, `(.L_x_23) ;  /* 0xfffffffd00107547 */ /* 0x002fee000b83ffff */
.L_x_18:
[----:B------:R-:W-:Y:S01]  /*1d50*/  ULEA UR4, UR31, UR30, 0x3 ;  /* 0x0000001e1f047291 */ /* 0x000fe2000f8e18ff */
[----:B-1----:R-:W-:Y:S01]  /*1d60*/  MOV R0, UR26 ;  /* 0x0000001a00007c02 */ /* 0x002fe20008000f00 */
[----:B------:R-:W-:Y:S01]  /*1d70*/  @!P1 SYNCS.ARRIVE.TRANS64.A1T0 RZ, [UR30+0x128], RZ ;  /* 0x000128ffffff99a7 */ /* 0x000fe2000810001e */
[----:B------:R-:W-:Y:S02]  /*1d80*/  UISETP.GE.AND UP0, UPT, UR50, 0x1, UPT ;  /* 0x000000013200788c */ /* 0x000fe4000bf06270 */
[----:B------:R-:W-:-:S04]  /*1d90*/  SHF.L.U32 R0, R0, 0x1f, RZ ;  /* 0x0000001f00007819 */ /* 0x000fc800000006ff */
[----:B--2---:R1:W2:Y:S03]  /*1da0*/  SYNCS.PHASECHK.TRANS64.TRYWAIT P0, [UR4+0x88], R0 ;  /* 0x00008800ff0075a7 */ /* 0x0042a60008001104 */
[----:B------:R-:W-:Y:S05]  /*1db0*/  BRA.U !UP0, `(.L_x_24) ;  /* 0x0000000508907547 */ /* 0x000fea000b800000 */
[----:B------:R-:W3:Y:S01]  /*1dc0*/  LDCU.128 UR8, c[0x0][0x480] ;  /* 0x00009000ff0877ac */ /* 0x000ee20008000c00 */
[----:B------:R-:W4:Y:S01]  /*1dd0*/  LDCU.128 UR32, c[0x0][0x490] ;  /* 0x00009200ff2077ac */ /* 0x000f220008000c00 */
[----:B------:R-:W1:Y:S01]  /*1de0*/  LDCU.64 UR28, c[0x0][0x4c0] ;  /* 0x00009800ff1c77ac */ /* 0x000e620008000a00 */
[----:B------:R-:W1:Y:S01]  /*1df0*/  LDCU UR13, c[0x0][0x4c8] ;  /* 0x00009900ff0d77ac */ /* 0x000e620008000800 */
[----:B------:R-:W1:Y:S01]  /*1e00*/  LDCU.64 UR16, c[0x0][0x4f0] ;  /* 0x00009e00ff1077ac */ /* 0x000e620008000a00 */
[----:B---3--:R-:W-:Y:S02]  /*1e10*/  UIMAD.WIDE.U32 UR4, UR44, UR9, URZ ;  /* 0x000000092c0472a5 */ /* 0x008fe4000f8e00ff */
[----:B------:R-:W-:Y:S02]  /*1e20*/  UISETP.NE.AND UP0, UPT, UR8, 0x1, UPT ;  /* 0x000000010800788c */ /* 0x000fe4000bf05270 */
[----:B------:R-:W-:Y:S01]  /*1e30*/  USHF.R.U32.HI UR5, URZ, UR10, UR5 ;  /* 0x0000000aff057299 */ /* 0x000fe20008011605 */
[----:B------:R-:W3:Y:S03]  /*1e40*/  LDCU UR9, c[0x0][0x4a0] ;  /* 0x00009400ff0977ac */ /* 0x000ee60008000800 */
[----:B------:R-:W-:-:S02]  /*1e50*/  USEL UR5, UR44, UR5, !UP0 ;  /* 0x000000052c057287 */ /* 0x000fc4000c000000 */
[----:B------:R-:W-:Y:S02]  /*1e60*/  UISETP.NE.AND UP0, UPT, UR11, 0x1, UPT ;  /* 0x000000010b00788c */ /* 0x000fe4000bf05270 */
[----:B----4-:R-:W-:Y:S01]  /*1e70*/  UIMAD.WIDE.U32 UR6, UR5, UR32, URZ ;  /* 0x00000020050672a5 */ /* 0x010fe2000f8e00ff */
[----:B------:R-:W1:Y:S01]  /*1e80*/  LDCU UR10, c[0x0][0x4ec] ;  /* 0x00009d80ff0a77ac */ /* 0x000e620008000800 */
[----:B------:R-:W4:Y:S05]  /*1e90*/  LDCU UR46, c[0x0][0x38c] ;  /* 0x00007180ff2e77ac */ /* 0x000f2a0008000800 */
[----:B------:R-:W-:Y:S01]  /*1ea0*/  UMOV UR4, UR7 ;  /* 0x0000000700047c82 */ /* 0x000fe20008000000 */
[----:B------:R-:W1:Y:S01]  /*1eb0*/  LDCU UR23, c[0x0][0x4cc] ;  /* 0x00009980ff1777ac */ /* 0x000e620008000800 */
[----:B------:R-:W-:Y:S01]  /*1ec0*/  USHF.R.U32.HI UR4, URZ, UR33, UR4 ;  /* 0x00000021ff047299 */ /* 0x000fe20008011604 */
[----:B------:R-:W1:Y:S03]  /*1ed0*/  LDCU.64 UR40, c[0x0][0x390] ;  /* 0x00007200ff2877ac */ /* 0x000e660008000a00 */
[----:B------:R-:W-:-:S02]  /*1ee0*/  USEL UR4, UR5, UR4, !UP0 ;  /* 0x0000000405047287 */ /* 0x000fc4000c000000 */
[----:B------:R-:W-:Y:S02]  /*1ef0*/  UISETP.NE.AND UP0, UPT, UR34, 0x1, UPT ;  /* 0x000000012200788c */ /* 0x000fe4000bf05270 */
[----:B------:R-:W-:Y:S01]  /*1f00*/  UIMAD.WIDE.U32 UR6, UR4, UR35, URZ ;  /* 0x00000023040672a5 */ /* 0x000fe2000f8e00ff */
[----:B------:R-:W1:Y:S01]  /*1f10*/  LDCU.64 UR24, c[0x0][0x4d0] ;  /* 0x00009a00ff1877ac */ /* 0x000e620008000a00 */
[----:B------:R-:W-:-:S05]  /*1f20*/  UIADD3 UR38, UPT, UPT, UR50, UR38, URZ ;  /* 0x0000002632267290 */ /* 0x000fca000fffe0ff */
[----:B------:R-:W-:Y:S01]  /*1f30*/  UMOV UR6, UR7 ;  /* 0x0000000700067c82 */ /* 0x000fe20008000000 */
[----:B------:R-:W-:Y:S02]  /*1f40*/  UIADD3 UR7, UPT, UPT, -UR5, URZ, URZ ;  /* 0x000000ff05077290 */ /* 0x000fe4000fffe1ff */
[----:B---3--:R-:W-:Y:S02]  /*1f50*/  USHF.R.U32.HI UR6, URZ, UR9, UR6 ;  /* 0x00000009ff067299 */ /* 0x008fe40008011606 */
[----:B------:R-:W-:Y:S02]  /*1f60*/  UIMAD UR7, UR8, UR7, UR44 ;  /* 0x00000007080772a4 */ /* 0x000fe4000f8e022c */
[----:B------:R-:W-:Y:S02]  /*1f70*/  USEL UR14, UR4, UR6, !UP0 ;  /* 0x00000006040e7287 */ /* 0x000fe4000c000000 */
[----:B------:R-:W-:Y:S02]  /*1f80*/  UIADD3 UR6, UPT, UPT, -UR4, URZ, URZ ;  /* 0x000000ff04067290 */ /* 0x000fe4000fffe1ff */
[----:B------:R-:W-:-:S02]  /*1f90*/  UIADD3 UR9, UPT, UPT, -UR14, URZ, URZ ;  /* 0x000000ff0e097290 */ /* 0x000fc4000fffe1ff */
[----:B------:R-:W-:Y:S02]  /*1fa0*/  UIMAD UR12, UR11, UR6, UR5 ;  /* 0x000000060b0c72a4 */ /* 0x000fe4000f8e0205 */
[----:B------:R-:W-:Y:S02]  /*1fb0*/  UIMAD UR9, UR34, UR9, UR4 ;  /* 0x00000009220972a4 */ /* 0x000fe4000f8e0204 */
[----:B-1----:R-:W-:Y:S01]  /*1fc0*/  UIMAD UR11, UR7, UR28, UR10 ;  /* 0x0000001c070b72a4 */ /* 0x002fe2000f8e020a */
[----:B------:R-:W1:Y:S02]  /*1fd0*/  LDCU.64 UR4, c[0x0][0x4f8] ;  /* 0x00009f00ff0477ac */ /* 0x000e640008000a00 */
[----:B------:R-:W3:Y:S01]  /*1fe0*/  LDCU UR6, c[0x0][0x500] ;  /* 0x0000a000ff0677ac */ /* 0x000ee20008000800 */
[----:B------:R-:W-:Y:S02]  /*1ff0*/  UIMAD UR12, UR12, UR29, UR16 ;  /* 0x0000001d0c0c72a4 */ /* 0x000fe4000f8e0210 */
[----:B------:R-:W-:Y:S01]  /*2000*/  UIMAD UR13, UR9, UR13, UR17 ;  /* 0x0000000d090d72a4 */ /* 0x000fe2000f8e0211 */
[----:B------:R-:W-:Y:S01]  /*2010*/  UMOV UR37, UR50 ;  /* 0x0000003200257c82 */ /* 0x000fe20008000000 */
[----:B----4-:R-:W-:-:S10]  /*2020*/  UMOV UR7, UR31 ;  /* 0x0000001f00077c82 */ /* 0x010fd40008000000 */
.L_x_29:
[----:B------:R-:W-:Y:S01]  /*2030*/  @!P2 MOV R3, 0x3000 ;  /* 0x000030000003a802 */ /* 0x000fe20000000f00 */
[----:B------:R-:W-:Y:S01]  /*2040*/  ULEA UR9, UR7, UR30, 0x3 ;  /* 0x0000001e07097291 */ /* 0x000fe2000f8e18ff */
[----:B--2---:R-:W-:Y:S11]  /*2050*/  @P0 BRA `(.L_x_25) ;  /* 0x0000000000100947 */ /* 0x004ff60003800000 */
[----:B------:R-:W-:Y:S04]  /*2060*/  MOV R4, UR26 ;  /* 0x0000001a00047c02 */ /* 0x000fe80008000f00 */
[----:B------:R-:W-:Y:S04]  /*2070*/  SHF.L.U32 R4, R4, 0x1f, RZ ;  /* 0x0000001f04047819 */ /* 0x000fe800000006ff */
[----:B------:R-:W2:Y:S02]  /*2080*/  SYNCS.PHASECHK.TRANS64.TRYWAIT P0, [UR9+0x88], R4 ;  /* 0x00008804ff0075a7 */ /* 0x000ea40008001109 */
[----:B--2---:R-:W-:Y:S05]  /*2090*/  @!P0 BRA `(.L_x_26) ;  /* 0x0000005800bc8947 */ /* 0x004fea0003800000 */
.L_x_25:
[----:B------:R4:W-:Y:S01]  /*20a0*/  @!P2 SYNCS.ARRIVE.TRANS64 RZ, [UR9], R3 ;  /* 0x00000003ffffa9a7 */ /* 0x0009e20008000009 */
[----:B------:R-:W-:Y:S04]  /*20b0*/  BSSY.RECONVERGENT B0, `(.L_x_27) ;  /* 0x0000003000007945 */ /* 0x000fe80003800200 */
[----:B------:R-:W-:Y:S05]  /*20c0*/  @P3 BRA `(.L_x_28) ;  /* 0x0000000000043947 */ /* 0x000fea0003800000 */
[----:B-1-3--:R-:W-:Y:S05]  /*20d0*/  BPT.TRAP 0x1 ;  /* 0x000000040000795c */ /* 0x00afea0000300000 */
.L_x_28:
[----:B-1-3--:R-:W-:Y:S05]  /*20e0*/  BSYNC.RECONVERGENT B0 ;  /* 0x0000000000007941 */ /* 0x00afea0003800200 */
.L_x_27:
[----:B------:R-:W-:Y:S02]  /*20f0*/  UIADD3 UR8, UPT, UPT, UR7, 0x1, URZ ;  /* 0x0000000107087890 */ /* 0x000fe4000fffe0ff */
[----:B------:R-:W-:Y:S02]  /*2100*/  UIMAD UR16, UR20, UR23, UR4 ;  /* 0x00000017141072a4 */ /* 0x000fe4000f8e0204 */
[----:B------:R-:W-:Y:S02]  /*2110*/  UISETP.NE.AND UP0, UPT, UR8, 0x11, UPT ;  /* 0x000000110800788c */ /* 0x000fe4000bf05270 */
[----:B------:R-:W-:Y:S02]  /*2120*/  UIMAD UR15, UR21, UR24, UR5 ;  /* 0x00000018150f72a4 */ /* 0x000fe4000f8e0205 */
[----:B------:R-:W-:Y:S02]  /*2130*/  USEL UR10, URZ, 0x1, UP0 ;  /* 0x00000001ff0a7887 */ /* 0x000fe40008000000 */
[----:B------:R-:W-:Y:S02]  /*2140*/  USEL UR31, UR8, URZ, UP0 ;  /* 0x000000ff081f7287 */ /* 0x000fe40008000000 */
[----:B------:R-:W-:Y:S02]  /*2150*/  ULOP3.LUT UR26, UR26, UR10, URZ, 0x3c, !UPT ;  /* 0x0000000a1a1a7292 */ /* 0x000fe4000f8e3cff */
[----:B------:R-:W-:Y:S02]  /*2160*/  ULEA UR8, UR31, UR30, 0x3 ;  /* 0x0000001e1f087291 */ /* 0x000fe4000f8e18ff */
[----:B------:R-:W-:Y:S02]  /*2170*/  ULEA UR18, UR7, UR30, 0xc ;  /* 0x0000001e07127291 */ /* 0x000fe4000f8e60ff */
[----:B------:R-:W-:Y:S01]  /*2180*/  ULEA UR15, UR15, UR16, 0x5 ;  /* 0x000000100f0f7291 */ /* 0x000fe2000f8e28ff */
[----:B--2---:R-:W-:Y:S01]  /*2190*/  MOV R0, UR26 ;  /* 0x0000001a00007c02 */ /* 0x004fe20008000f00 */
[----:B------:R-:W-:Y:S02]  /*21a0*/  UIADD3 UR34, UP0, UPT, UR42, 0x80, URZ ;  /* 0x000000802a227890 */ /* 0x000fe4000ff1e0ff */
[----:B------:R-:W-:Y:S01]  /*21b0*/  USHF.L.U32 UR10, UR27, 0x6, URZ ;  /* 0x000000061b0a7899 */ /* 0x000fe200080006ff */
[----:B------:R-:W-:Y:S01]  /*21c0*/  SHF.L.U32 R0, R0, 0x1f, RZ ;  /* 0x0000001f00007819 */ /* 0x000fe200000006ff */
[----:B------:R-:W-:Y:S02]  /*21d0*/  UIADD3.X UR35, UPT, UPT, URZ, UR43, URZ, UP0, !UPT ;  /* 0x0000002bff237290 */ /* 0x000fe400087fe4ff */
[----:B------:R-:W-:Y:S01]  /*21e0*/  UIADD3 UR32, UP3, UPT, UR42, 0x200, URZ ;  /* 0x000002002a207890 */ /* 0x000fe2000ff7e0ff */
[----:B------:R1:W2:Y:S01]  /*21f0*/  SYNCS.PHASECHK.TRANS64.TRYWAIT P0, [UR8+0x88], R0 ;  /* 0x00008800ff0075a7 */ /* 0x0002a20008001108 */
[----:B------:R-:W-:Y:S02]  /*2200*/  ULEA UR8, UR7, UR30, 0xd ;  /* 0x0000001e07087291 */ /* 0x000fe4000f8e68ff */
[----:B------:R-:W-:Y:S02]  /*2210*/  UIMAD UR7, UR22, UR25, UR6 ;  /* 0x00000019160772a4 */ /* 0x000fe4000f8e0206 */
[----:B------:R-:W-:Y:S02]  /*2220*/  UIADD3 UR8, UPT, UPT, UR8, 0x4400, URZ ;  /* 0x0000440008087890 */ /* 0x000fe4000fffe0ff */
[----:B------:R-:W-:Y:S02]  /*2230*/  ULEA UR7, UR7, UR15, 0xa ;  /* 0x0000000f07077291 */ /* 0x000fe4000f8e50ff */
[----:B------:R-:W-:Y:S02]  /*2240*/  UIADD3.X UR33, UPT, UPT, URZ, UR43, URZ, UP3, !UPT ;  /* 0x0000002bff217290 */ /* 0x000fe40009ffe4ff */
[----:B------:R-:W-:Y:S02]  /*2250*/  UPRMT UR7, UR7, 0x5410, URZ ;  /* 0x0000541007077896 */ /* 0x000fe400080000ff */
[----:B------:R-:W-:Y:S02]  /*2260*/  UIADD3 UR16, UPT, UPT, UR18, 0x26400, URZ ;  /* 0x0002640012107890 */ /* 0x000fe4000fffe0ff */
[----:B------:R-:W-:Y:S02]  /*2270*/  UIADD3 UR36, UPT, UPT, UR20, 0x1, URZ ;  /* 0x0000000114247890 */ /* 0x000fe4000fffe0ff */
[----:B------:R-:W-:Y:S02]  /*2280*/  UIADD3 UR29, UPT, UPT, UR21, 0x1, URZ ;  /* 0x00000001151d7890 */ /* 0x000fe4000fffe0ff */
[----:B------:R-:W-:Y:S01]  /*2290*/  UISETP.NE.AND UP2, UPT, UR36, UR46, UPT ;  /* 0x0000002e2400728c */ /* 0x000fe2000bf45270 */
[----:B------:R3:W-:Y:S01]  /*22a0*/  UTMALDG.5D.IM2COL [UR8], [UR34], UR7 ;  /* 0x00000008220073b4 */ /* 0x0007e20008060007 */
[----:B------:R-:W-:Y:S01]  /*22b0*/  UIADD3 UR28, UPT, UPT, UR22, 0x1, URZ ;  /* 0x00000001161c7890 */ /* 0x000fe2000fffe0ff */
[----:B------:R-:W-:Y:S01]  /*22c0*/  UMOV UR44, 0x0 ;  /* 0x00000000002c7882 */ /* 0x000fe20000000000 */
[----:B------:R-:W-:Y:S01]  /*22d0*/  UMOV UR45, 0x10000000 ;  /* 0x10000000002d7882 */ /* 0x000fe20000000000 */
[----:B------:R-:W-:Y:S01]  /*22e0*/  UMOV UR17, UR9 ;  /* 0x0000000900117c82 */ /* 0x000fe20008000000 */
[----:B------:R-:W-:Y:S02]  /*22f0*/  UMOV UR18, UR10 ;  /* 0x0000000a00127c82 */ /* 0x000fe40008000000 */
[----:B------:R4:W-:Y:S03]  /*2300*/  UTMALDG.5D [UR16], [UR32], desc[UR44] ;  /* 0x00002c10200075b4 */ /* 0x0009e60008021000 */
[----:B------:R-:W-:Y:S04]  /*2310*/  @UP2 UIADD3 UR29, UPT, UPT, UR21, URZ, URZ ;  /* 0x000000ff151d2290 */ /* 0x000fe8000fffe0ff */
[----:B------:R-:W-:Y:S11]  /*2320*/  UISETP.NE.AND UP1, UPT, UR29, UR40, UPT ;  /* 0x000000281d00728c */ /* 0x000ff6000bf25270 */
[----:B------:R-:W-:Y:S04]  /*2330*/  @UP1 UIADD3 UR28, UPT, UPT, UR22, URZ, URZ ;  /* 0x000000ff161c1290 */ /* 0x000fe8000fffe0ff */
[----:B------:R-:W-:Y:S02]  /*2340*/  UISETP.NE.AND UP0, UPT, UR28, UR41, UPT ;  /* 0x000000291c00728c */ /* 0x000fe4000bf05270 */
[----:B---3--:R-:W-:Y:S09]  /*2350*/  UIADD3 UR8, UPT, UPT, UR27, 0x1, URZ ;  /* 0x000000011b087890 */ /* 0x008ff2000fffe0ff */
[----:B------:R-:W-:Y:S02]  /*2360*/  @UP0 UIADD3 UR8, UPT, UPT, UR27, URZ, URZ ;  /* 0x000000ff1b080290 */ /* 0x000fe4000fffe0ff */
[----:B------:R-:W-:Y:S05]  /*2370*/  UIADD3 UR7, UPT, UPT, UR37, -0x1, URZ ;  /* 0xffffffff25077890 */ /* 0x000fea000fffe0ff */
[----:B------:R-:W-:Y:S01]  /*2380*/  UMOV UR27, UR8 ;  /* 0x00000008001b7c82 */ /* 0x000fe20008000000 */
[----:B----4-:R-:W-:Y:S02]  /*2390*/  USEL UR22, UR28, URZ, UP0 ;  /* 0x000000ff1c167287 */ /* 0x010fe40008000000 */
[----:B------:R-:W-:Y:S02]  /*23a0*/  UISETP.GT.U32.AND UP0, UPT, UR37, 0x1, UPT ;  /* 0x000000012500788c */ /* 0x000fe4000bf04070 */
[----:B------:R-:W-:Y:S02]  /*23b0*/  USEL UR20, UR36, URZ, UP2 ;  /* 0x000000ff24147287 */ /* 0x000fe40009000000 */
[----:B------:R-:W-:Y:S01]  /*23c0*/  USEL UR21, UR29, URZ, UP1 ;  /* 0x000000ff1d157287 */ /* 0x000fe20008800000 */
[----:B------:R-:W-:Y:S01]  /*23d0*/  UMOV UR37, UR7 ;  /* 0x0000000700257c82 */ /* 0x000fe20008000000 */
[----:B------:R-:W-:Y:S03]  /*23e0*/  UMOV UR7, UR31 ;  /* 0x0000001f00077c82 */ /* 0x000fe60008000000 */
[----:B-1----:R-:W-:Y:S07]  /*23f0*/  BRA.U UP0, `(.L_x_29) ;  /* 0xfffffffd000c7547 */ /* 0x002fee000b83ffff */
.L_x_24:
[----:B------:R-:W-:Y:S01]  /*2400*/  SHF.L.U32 R3, R2, 0x1f, RZ ;  /* 0x0000001f02037819 */ /* 0x000fe200000006ff */
[----:B------:R-:W-:-:S03]  /*2410*/  NOP ;  /* 0x0000000000007918 */ /* 0x000fc60000000000 */
[----:B--2---:R-:W2:Y:S02]  /*2420*/  SYNCS.PHASECHK.TRANS64.TRYWAIT P0, [UR30+0x130], R3 ;  /* 0x00013003ff0075a7 */ /* 0x004ea4000800111e */
[----:B--2---:R-:W-:Y:S05]  /*2430*/  @!P0 BRA `(.L_x_30) ;  /* 0x0000005400ec8947 */ /* 0x004fea0003800000 */
.L_x_104:
[----:B------:R-:W2:Y:S01]  /*2440*/  LDS.128 R4, [UR30+0x170] ;  /* 0x0001701eff047984 */ /* 0x000ea20008000c00 */
[----:B------:R-:W-:Y:S02]  /*2450*/  UIADD3 UR4, UPT, UPT, UR30, 0x138, URZ ;  /* 0x000001381e047890 */ /* 0x000fe4000fffe0ff */
[----:B------:R-:W-:Y:S01]  /*2460*/  UISETP.GE.AND UP0, UPT, UR39, 0x1, UPT ;  /* 0x000000012700788c */ /* 0x000fe2000bf06270 */
[----:B------:R-:W-:Y:S01]  /*2470*/  @!PT LDS RZ, [RZ] ;  /* 0x00000000fffff984 */ /* 0x000fe20000000800 */
[----:B------:R-:W-:Y:S01]  /*2480*/  @!PT LDS RZ, [RZ] ;  /* 0x00000000fffff984 */ /* 0x000fe20000000800 */
[----:B------:R-:W-:Y:S01]  /*2490*/  @!PT LDS RZ, [RZ] ;  /* 0x00000000fffff984 */ /* 0x000fe20000000800 */
[----:B------:R-:W-:Y:S01]  /*24a0*/  @!PT LDS RZ, [RZ] ;  /* 0x00000000fffff984 */ /* 0x000fe20000000800 */
[----:B------:R3:W-:Y:S06]  /*24b0*/  MEMBAR.ALL.CTA ;  /* 0x0000000000007992 */ /* 0x0007ec0000008000 */
[----:B---3--:R-:W3:Y:S01]  /*24c0*/  FENCE.VIEW.ASYNC.S ;  /* 0x00000000000073c6 */ /* 0x008ee20000000000 */
[----:B------:R-:W-:-:S09]  /*24d0*/  UPRMT UR4, URZ, 0x654, UR4 ;  /* 0x00000654ff047896 */ /* 0x000fd20008000004 */
[----:B---3--:R-:W-:Y:S01]  /*24e0*/  SYNCS.ARRIVE.TRANS64.RED.A1T0 RZ, [UR4], RZ ;  /* 0x000000ffffff79a7 */ /* 0x008fe20008100404 */
[----:B--2---:R-:W-:-:S13]  /*24f0*/  LOP3.LUT P0, RZ, R6, 0x1, RZ, 0xc0, !PT ;  /* 0x0000000106ff7812 */ /* 0x004fda000780c0ff */
[----:B------:R-:W-:Y:S01]  /*2500*/  VOTEU.ANY UP1, P0 ;  /* 0x0000000000ff7886 */ /* 0x000fe20000020100 */
[----:B------:R-:W-:-:S13]  /*2510*/  PLOP3.LUT P0, PT, PT, PT, UP1, 0x80, 0x8 ;  /* 0x000000000008781c */ /* 0x000fda0003f0f018 */
[----:B-1----:R-:W-:Y:S02]  /*2520*/  @P0 MOV R0, R4 ;  /* 0x0000000400000202 */ /* 0x002fe40000000f00 */
[----:B------:R-:W-:Y:S02]  /*2530*/  @P0 LOP3.LUT R4, R5, 0xffff, RZ, 0xc0, !PT ;  /* 0x0000ffff05040812 */ /* 0x000fe400078ec0ff */
[----:B------:R-:W-:Y:S02]  /*2540*/  @P0 R2UR UR6, R0 ;  /* 0x00000000000602ca */ /* 0x000fe400000e0000 */
[----:B------:R-:W-:-:S11]  /*2550*/  @P0 R2UR UR5, R4 ;  /* 0x00000000040502ca */ /* 0x000fd600000e0000 */
[----:B------:R-:W-:Y:S02]  /*2560*/  @UP1 UMOV UR49, UR6 ;  /* 0x0000000600311c82 */ /* 0x000fe40008000000 */
[----:B------:R-:W-:Y:S01]  /*2570*/  @UP1 UMOV UR48, UR5 ;  /* 0x0000000500301c82 */ /* 0x000fe20008000000 */
[----:B------:R-:W-:Y:S05]  /*2580*/  BRA.U !UP0, `(.L_x_31) ;  /* 0x0000000108d47547 */ /* 0x000fea000b800000 */
[----:B------:R-:W1:Y:S01]  /*2590*/  LDCU.128 UR16, c[0x0][0xc10] ;  /* 0x00018200ff1077ac */ /* 0x000e620008000c00 */
[----:B------:R-:W2:Y:S01]  /*25a0*/  LDCU UR20, c[0x0][0xc20] ;  /* 0x00018400ff1477ac */ /* 0x000ea20008000800 */
[----:B------:R-:W3:Y:S01]  /*25b0*/  LDCU UR13, c[0x0][0xc0c] ;  /* 0x00018180ff0d77ac */ /* 0x000ee20008000800 */
[----:B------:R-:W4:Y:S01]  /*25c0*/  LDCU.64 UR14, c[0x0][0xc28] ;  /* 0x00018500ff0e77ac */ /* 0x000f220008000a00 */
[----:B------:R-:W-:Y:S02]  /*25d0*/  UISETP.NE.AND UP3, UPT, UR39, 0x1, UPT ;  /* 0x000000012700788c */ /* 0x000fe4000bf65270 */
[----:B-1----:R-:W-:Y:S02]  /*25e0*/  UIMAD.WIDE.U32 UR4, UR51, UR19, URZ ;  /* 0x00000013330472a5 */ /* 0x002fe4000f8e00ff */
[----:B------:R-:W-:Y:S02]  /*25f0*/  UIMAD.WIDE.U32 UR6, UR52, UR16, URZ ;  /* 0x00000010340672a5 */ /* 0x000fe4000f8e00ff */
[----:B------:R-:W-:-:S02]  /*2600*/  UISETP.NE.AND UP0, UPT, UR18, 0x1, UPT ;  /* 0x000000011200788c */ /* 0x000fc4000bf05270 */
[----:B------:R-:W-:Y:S01]  /*2610*/  UIMAD.WIDE.U32 UR10, UR48, UR19, URZ ;  /* 0x00000013300a72a5 */ /* 0x000fe2000f8e00ff */
[----:B------:R-:W-:Y:S01]  /*2620*/  UMOV UR4, UR5 ;  /* 0x0000000500047c82 */ /* 0x000fe20008000000 */
[----:B---3--:R-:W-:Y:S02]  /*2630*/  UISETP.NE.AND UP2, UPT, UR13, 0x1, UPT ;  /* 0x000000010d00788c */ /* 0x008fe4000bf45270 */
[----:B--2---:R-:W-:Y:S02]  /*2640*/  USHF.R.U32.HI UR5, URZ, UR20, UR4 ;  /* 0x00000014ff057299 */ /* 0x004fe40008011604 */
[----:B------:R-:W-:Y:S01]  /*2650*/  UIMAD.WIDE.U32 UR8, UR49, UR16, URZ ;  /* 0x00000010310872a5 */ /* 0x000fe2000f8e00ff */
[----:B------:R-:W-:Y:S01]  /*2660*/  UMOV UR4, UR7 ;  /* 0x0000000700047c82 */ /* 0x000fe20008000000 */
[----:B------:R-:W-:Y:S02]  /*2670*/  USEL UR5, UR51, UR5, !UP0 ;  /* 0x0000000533057287 */ /* 0x000fe4000c000000 */
[----:B------:R-:W-:-:S02]  /*2680*/  USHF.R.U32.HI UR4, URZ, UR17, UR4 ;  /* 0x00000011ff047299 */ /* 0x000fc40008011604 */
[----:B----4-:R-:W-:Y:S02]  /*2690*/  UIMAD.WIDE.U32 UR6, UR5, UR14, URZ ;  /* 0x0000000e050672a5 */ /* 0x010fe4000f8e00ff */
[----:B------:R-:W-:Y:S01]  /*26a0*/  USEL UR12, UR52, UR4, !UP2 ;  /* 0x00000004340c7287 */ /* 0x000fe2000d000000 */
[----:B------:R-:W-:Y:S02]  /*26b0*/  UMOV UR8, UR9 ;  /* 0x0000000900087c82 */ /* 0x000fe40008000000 */
[----:B------:R-:W-:Y:S01]  /*26c0*/  UMOV UR4, UR11 ;  /* 0x0000000b00047c82 */ /* 0x000fe20008000000 */
[----:B------:R-:W-:Y:S01]  /*26d0*/  UIMAD.WIDE.U32 UR10, UR12, UR14, URZ ;  /* 0x0000000e0c0a72a5 */ /* 0x000fe2000f8e00ff */
[----:B------:R-:W-:Y:S01]  /*26e0*/  UMOV UR6, UR7 ;  /* 0x0000000700067c82 */ /* 0x000fe20008000000 */
[----:B------:R-:W-:Y:S02]  /*26f0*/  USHF.R.U32.HI UR4, URZ, UR20, UR4 ;  /* 0x00000014ff047299 */ /* 0x000fe40008011604 */
[----:B------:R-:W-:-:S02]  /*2700*/  @UP3 USHF.R.U32.HI UR5, URZ, UR15, UR6 ;  /* 0x0000000fff053299 */ /* 0x000fc40008011606 */
[----:B------:R-:W-:Y:S01]  /*2710*/  USHF.R.U32.HI UR17, URZ, UR17, UR8 ;  /* 0x00000011ff117299 */ /* 0x000fe20008011608 */
[----:B------:R-:W-:Y:S01]  /*2720*/  UMOV UR6, UR11 ;  /* 0x0000000b00067c82 */ /* 0x000fe20008000000 */
[----:B------:R-:W-:Y:S02]  /*2730*/  USEL UR4, UR48, UR4, !UP0 ;  /* 0x0000000430047287 */ /* 0x000fe4000c000000 */
[----:B------:R-:W-:Y:S02]  /*2740*/  @UP3 USHF.R.U32.HI UR12, URZ, UR15, UR6 ;  /* 0x0000000fff0c3299 */ /* 0x000fe40008011606 */
[----:B------:R-:W-:Y:S02]  /*2750*/  UIMAD UR6, UR39, UR5, URZ ;  /* 0x00000005270672a4 */ /* 0x000fe4000f8e02ff */
[----:B------:R-:W-:Y:S02]  /*2760*/  USEL UR5, UR49, UR17, !UP2 ;  /* 0x0000001131057287 */ /* 0x000fe4000d000000 */
[----:B------:R-:W-:-:S02]  /*2770*/  UIMAD UR8, UR39, UR12, URZ ;  /* 0x0000000c270872a4 */ /* 0x000fc4000f8e02ff */
[----:B------:R-:W-:Y:S02]  /*2780*/  UISETP.GE.AND UP0, UPT, UR4, UR6, UPT ;  /* 0x000000060400728c */ /* 0x000fe4000bf06270 */
[----:B------:R-:W-:Y:S02]  /*2790*/  UIMAD.WIDE.U32 UR6, UR4, UR14, URZ ;  /* 0x0000000e040672a5 */ /* 0x000fe4000f8e00ff */
[----:B------:R-:W-:Y:S02]  /*27a0*/  UISETP.GE.OR UP0, UPT, UR5, UR8, UP0 ;  /* 0x000000080500728c */ /* 0x000fe40008706670 */
[----:B------:R-:W-:Y:S02]  /*27b0*/  UIMAD.WIDE.U32 UR8, UR5, UR14, URZ ;  /* 0x0000000e050872a5 */ /* 0x000fe4000f8e00ff */
[----:B------:R-:W-:Y:S01]  /*27c0*/  UIADD3 UR10, UPT, UPT, -UR4, URZ, URZ ;  /* 0x000000ff040a7290 */ /* 0x000fe2000fffe1ff */
[----:B------:R-:W-:Y:S02]  /*27d0*/  UMOV UR6, UR7 ;  /* 0x0000000700067c82 */ /* 0x000fe40008000000 */
[----:B------:R-:W-:-:S02]  /*27e0*/  USHF.R.U32.HI UR6, URZ, UR15, UR6 ;  /* 0x0000000fff067299 */ /* 0x000fc40008011606 */
[----:B------:R-:W-:Y:S02]  /*27f0*/  UIMAD UR10, UR18, UR10, UR48 ;  /* 0x0000000a120a72a4 */ /* 0x000fe4000f8e0230 */
[----:B------:R-:W-:Y:S01]  /*2800*/  USEL UR6, UR4, UR6, !UP3 ;  /* 0x0000000604067287 */ /* 0x000fe2000d800000 */
[----:B------:R-:W-:Y:S01]  /*2810*/  @!UP0 UMOV UR7, UR9 ;  /* 0x0000000900078c82 */ /* 0x000fe20008000000 */
[----:B------:R-:W-:Y:S02]  /*2820*/  UIADD3 UR9, UPT, UPT, -UR5, URZ, URZ ;  /* 0x000000ff05097290 */ /* 0x000fe4000fffe1ff */
[----:B------:R-:W-:Y:S02]  /*2830*/  @!UP0 USHF.R.U32.HI UR7, URZ, UR15, UR7 ;  /* 0x0000000fff078299 */ /* 0x000fe40008011607 */
[----:B------:R-:W-:Y:S02]  /*2840*/  UIADD3 UR8, UPT, UPT, -UR6, URZ, URZ ;  /* 0x000000ff06087290 */ /* 0x000fe4000fffe1ff */
[----:B------:R-:W-:-:S02]  /*2850*/  @!UP0 USEL UR7, UR5, UR7, !UP3 ;  /* 0x0000000705078287 */ /* 0x000fc4000d800000 */
[----:B------:R-:W-:Y:S02]  /*2860*/  UIMAD UR8, UR39, UR8, UR4 ;  /* 0x00000008270872a4 */ /* 0x000fe4000f8e0204 */
[----:B------:R-:W-:Y:S02]  /*2870*/  @!UP0 UIADD3 UR6, UPT, UPT, UR6, -UR7, URZ ;  /* 0x8000000706068290 */ /* 0x000fe4000fffe0ff */
[----:B------:R-:W-:Y:S02]  /*2880*/  @!UP0 UIMAD UR7, UR8, UR12, UR7 ;  /* 0x0000000c080782a4 */ /* 0x000fe4000f8e0207 */
[----:B------:R-:W-:Y:S02]  /*2890*/  @!UP0 UIMAD UR4, UR39, UR6, UR5 ;  /* 0x00000006270482a4 */ /* 0x000fe4000f8e0205 */
[----:B------:R-:W-:Y:S02]  /*28a0*/  UIMAD UR6, UR13, UR9, UR49 ;  /* 0x000000090d0672a4 */ /* 0x000fe4000f8e0231 */
[----:B------:R-:W-:Y:S01]  /*28b0*/  UIMAD UR48, UR4, UR18, UR10 ;  /* 0x00000012043072a4 */ /* 0x000fe2000f8e020a */
[----:B------:R-:W-:-:S02]  /*28c0*/  @!UP0 UMOV UR5, UR7 ;  /* 0x0000000700058c82 */ /* 0x000fc40008000000 */
[----:B------:R-:W-:-:S12]  /*28d0*/  UIMAD UR49, UR5, UR13, UR6 ;  /* 0x0000000d053172a4 */ /* 0x000fd8000f8e0206 */
.L_x_31:
        /* <DEDUP_REMOVED lines=20> */
.L_x_32:
[----:B------:R-:W-:Y:S01]  /*2a20*/  R2UR UR5, R132 ;  /* 0x00000000840572ca */ /* 0x000fe200000e0000 */
[----:B------:R-:W-:Y:S01]  /*2a30*/  UMOV UR36, UR38 ;  /* 0x0000002600247c82 */ /* 0x000fe20008000000 */
[----:B------:R-:W-:Y:S02]  /*2a40*/  R2UR UR4, R131 ;  /* 0x00000000830472ca */ /* 0x000fe400000e0000 */
[----:B------:R-:W-:Y:S02]  /*2a50*/  PLOP3.LUT P1, PT, PT, PT, PT, 0x80, 0x8 ;  /* 0x000000000008781c */ /* 0x000fe40003f2f070 */
[----:B------:R-:W-:-:S07]  /*2a60*/  LOP3.LUT R2, R2, 0x1, RZ, 0x3c, !PT ;  /* 0x0000000102027812 */ /* 0x000fce00078e3cff */
[----:B------:R-:W-:Y:S02]  /*2a70*/  UIADD3 UR44, UPT, UPT, UR49, UR5, URZ ;  /* 0x00000005312c7290 */ /* 0x000fe4000fffe0ff */
[----:B------:R-:W-:Y:S01]  /*2a80*/  UIADD3 UR45, UPT, UPT, UR48, UR4, URZ ;  /* 0x00000004302d7290 */ /* 0x000fe2000fffe0ff */
[----:B------:R-:W-:Y:S11]  /*2a90*/  BRA.U UP1, `(.L_x_33) ;  /* 0xffffffe901d87547 */ /* 0x000ff6000b83ffff */
[----:B------:R-:W-:Y:S01]  /*2aa0*/  UIADD3 UR30, UPT, UPT, UR30, 0x88, URZ ;  /* 0x000000881e1e7890 */ /* 0x000fe2000fffe0ff */
[----:B------:R-:W-:-:S03]  /*2ab0*/  MOV R2, UR26 ;  /* 0x0000001a00027c02 */ /* 0x000fc60008000f00 */
[----:B------:R-:W-:Y:S01]  /*2ac0*/  ULEA UR4, UR31, UR30, 0x3 ;  /* 0x0000001e1f047291 */ /* 0x000fe2000f8e18ff */
[----:B------:R-:W-:-:S08]  /*2ad0*/  SHF.L.U32 R2, R2, 0x1f, RZ ;  /* 0x0000001f02027819 */ /* 0x000fd000000006ff */
[----:B------:R-:W1:Y:S02]  /*2ae0*/  SYNCS.PHASECHK.TRANS64.TRYWAIT P0, [UR4], R2 ;  /* 0x00000002ff0075a7 */ /* 0x000e640008001104 */
[----:B-1----:R-:W-:Y:S05]  /*2af0*/  @!P0 BRA `(.L_x_34) ;  /* 0x0000005000548947 */ /* 0x002fea0003800000 */
.L_x_106:
[----:B------:R-:W-:-:S04]  /*2b00*/  UIADD3 UR4, UPT, UPT, UR31, 0x1, URZ ;  /* 0x000000011f047890 */ /* 0x000fc8000fffe0ff */
[----:B------:R-:W-:-:S04]  /*2b10*/  UISETP.NE.AND UP0, UPT, UR4, 0x11, UPT ;  /* 0x000000110400788c */ /* 0x000fc8000bf05270 */
[----:B------:R-:W-:Y:S02]  /*2b20*/  USEL UR5, URZ, 0x1, UP0 ;  /* 0x00000001ff057887 */ /* 0x000fe40008000000 */
[----:B------:R-:W-:Y:S02]  /*2b30*/  USEL UR4, UR4, URZ, UP0 ;  /* 0x000000ff04047287 */ /* 0x000fe40008000000 */
[----:B------:R-:W-:Y:S02]  /*2b40*/  ULOP3.LUT UR6, UR26, UR5, URZ, 0x3c, !UPT ;  /* 0x000000051a067292 */ /* 0x000fe4000f8e3cff */
[----:B------:R-:W-:-:S04]  /*2b50*/  ULEA UR5, UR4, UR30, 0x3 ;  /* 0x0000001e04057291 */ /* 0x000fc8000f8e18ff */
[----:B-1----:R-:W-:-:S04]  /*2b60*/  MOV R2, UR6 ;  /* 0x0000000600027c02 */ /* 0x002fc80008000f00 */
[----:B------:R-:W-:-:S04]  /*2b70*/  SHF.L.U32 R2, R2, 0x1f, RZ ;  /* 0x0000001f02027819 */ /* 0x000fc800000006ff */
[----:B------:R-:W1:Y:S02]  /*2b80*/  SYNCS.PHASECHK.TRANS64.TRYWAIT P0, [UR5], R2 ;  /* 0x00000002ff0075a7 */ /* 0x000e640008001105 */
[----:B-1----:R-:W-:Y:S05]  /*2b90*/  @!P0 BRA `(.L_x_35) ;  /* 0x0000005000448947 */ /* 0x002fea0003800000 */
.L_x_108:
        /* <DEDUP_REMOVED lines=10> */
.L_x_110:
        /* <DEDUP_REMOVED lines=10> */
.L_x_112:
        /* <DEDUP_REMOVED lines=10> */
.L_x_114:
        /* <DEDUP_REMOVED lines=10> */
.L_x_116:
        /* <DEDUP_REMOVED lines=10> */
.L_x_118:
        /* <DEDUP_REMOVED lines=10> */
.L_x_120:
        /* <DEDUP_REMOVED lines=10> */
.L_x_122:
        /* <DEDUP_REMOVED lines=10> */
.L_x_124:
        /* <DEDUP_REMOVED lines=10> */
.L_x_126:
        /* <DEDUP_REMOVED lines=10> */
.L_x_128:
        /* <DEDUP_REMOVED lines=10> */
.L_x_130:
        /* <DEDUP_REMOVED lines=10> */
.L_x_132:
        /* <DEDUP_REMOVED lines=10> */
.L_x_134:
        /* <DEDUP_REMOVED lines=10> */
.L_x_136:
[----:B------:R-:W-:-:S04]  /*3460*/  UIADD3 UR4, UPT, UPT, UR4, 0x1, URZ ;  /* 0x0000000104047890 */ /* 0x000fc8000fffe0ff */
[----:B------:R-:W-:-:S04]  /*3470*/  UISETP.NE.AND UP0, UPT, UR4, 0x11, UPT ;  /* 0x000000110400788c */ /* 0x000fc8000bf05270 */
[----:B------:R-:W-:Y:S02]  /*3480*/  USEL UR5, URZ, 0x1, UP0 ;  /* 0x00000001ff057887 */ /* 0x000fe40008000000 */
[----:B------:R-:W-:Y:S02]  /*3490*/  USEL UR4, UR4, URZ, UP0 ;  /* 0x000000ff04047287 */ /* 0x000fe40008000000 */
[----:B------:R-:W-:Y:S02]  /*34a0*/  ULOP3.LUT UR5, UR6, UR5, URZ, 0x3c, !UPT ;  /* 0x0000000506057292 */ /* 0x000fe4000f8e3cff */
[----:B------:R-:W-:-:S04]  /*34b0*/  ULEA UR4, UR4, UR30, 0x3 ;  /* 0x0000001e04047291 */ /* 0x000fc8000f8e18ff */
[----:B-1----:R-:W-:Y:S02]  /*34c0*/  IMAD.U32 R2, RZ, RZ, UR5 ;  /* 0x00000005ff027e24 */ /* 0x002fe4000f8e00ff */
[----:B------:R-:W-:-:S03]  /*34d0*/  MOV R0, UR4 ;  /* 0x0000000400007c02 */ /* 0x000fc60008000f00 */
[----:B------:R-:W-:-:S07]  /*34e0*/  SHF.L.U32 R2, R2, 0x1f, RZ ;  /* 0x0000001f02027819 */ /* 0x000fce00000006ff */
.L_x_50:
[----:B-1----:R1:W2:Y:S02]  /*34f0*/  SYNCS.PHASECHK.TRANS64.TRYWAIT P0, [R0+URZ], R2 ;  /* 0x00000002000075a7 */ /* 0x0022a400080011ff */
[----:B--2---:R-:W-:Y:S05]  /*3500*/  @!P0 NANOSLEEP.SYNCS 0x989680 ;  /* 0x009896800000895d */ /* 0x004fea0003900000 */
[----:B------:R-:W2:Y:S02]  /*3510*/  @!P0 SYNCS.PHASECHK.TRANS64 P0, [R0+URZ], R2 ;  /* 0x00000002000085a7 */ /* 0x000ea400080010ff */
[----:B--2---:R-:W-:Y:S05]  /*3520*/  @P0 EXIT ;  /* 0x000000000000094d */ /* 0x004fea0003800000 */
[----:B------:R-:W-:Y:S05]  /*3530*/  BRA `(.L_x_50) ;  /* 0xfffffffc00ec7947 */ /* 0x000fea000383ffff */
.L_x_17:
[----:B------:R-:W2:Y:S02]  /*3540*/  S2UR UR4, SR_CgaCtaId ;  /* 0x00000000000479c3 */ /* 0x000ea40000008800 */
[----:B--2---:R-:W-:-:S04]  /*3550*/  UISETP.NE.AND UP0, UPT, UR4, URZ, UPT ;  /* 0x000000ff0400728c */ /* 0x004fc8000bf05270 */
[----:B------:R-:W-:-:S09]  /*3560*/  UISETP.NE.OR UP0, UPT, UR15, 0x1, UP0 ;  /* 0x000000010f00788c */ /* 0x000fd20008705670 */
[----:B------:R-:W-:Y:S05]  /*3570*/  BRA.U UP0, `(.L_x_51) ;  /* 0x0000000100b47547 */ /* 0x000fea000b800000 */
[----:B------:R-:W2:Y:S01]  /*3580*/  S2UR UR5, SR_CgaCtaId ;  /* 0x00000000000579c3 */ /* 0x000ea20000008800 */
[----:B------:R-:W-:Y:S01]  /*3590*/  UMOV UR4, 0x400 ;  /* 0x0000040000047882 */ /* 0x000fe20000000000 */
[----:B------:R-:W-:Y:S01]  /*35a0*/  HFMA2 R3, -RZ, RZ, 0, 5.9604644775390625e-08 ;  /* 0x00000001ff037431 */ /* 0x000fe200000001ff */
[----:B------:R-:W-:Y:S01]  /*35b0*/  ISETP.NE.AND P0, PT, R0, RZ, PT ;  /* 0x000000ff0000720c */ /* 0x000fe20003f05270 */
[----:B------:R-:W-:Y:S01]  /*35c0*/  IMAD.MOV.U32 R8, RZ, RZ, RZ ;  /* 0x000000ffff087224 */ /* 0x000fe200078e00ff */
[----:B--2---:R-:W-:-:S04]  /*35d0*/  ULEA UR4, UR5, UR4, 0x18 ;  /* 0x0000000405047291 */ /* 0x004fc8000f8ec0ff */
[----:B------:R-:W-:Y:S02]  /*35e0*/  UIADD3 UR5, UPT, UPT, UR4, 0x138, URZ ;  /* 0x0000013804057890 */ /* 0x000fe4000fffe0ff */
[----:B------:R-:W-:Y:S02]  /*35f0*/  UIADD3 UR8, UPT, UPT, UR4, 0x130, URZ ;  /* 0x0000013004087890 */ /* 0x000fe4000fffe0ff */
[----:B------:R-:W-:-:S12]  /*3600*/  UPRMT UR5, URZ, 0x654, UR5 ;  /* 0x00000654ff057896 */ /* 0x000fd80008000005 */
.L_x_54:
[----:B------:R-:W-:Y:S01]  /*3610*/  SHF.L.U32 R6, R3, 0x1f, RZ ;  /* 0x0000001f03067819 */ /* 0x000fe200000006ff */
[----:B------:R-:W-:Y:S02]  /*3620*/  IMAD.U32 R4, RZ, RZ, UR8 ;  /* 0x00000008ff047e24 */ /* 0x000fe4000f8e00ff */
[----:B------:R-:W-:Y:S01]  /*3630*/  @!P0 IMAD.MOV.U32 R5, RZ, RZ, 0x10 ;  /* 0x00000010ff058424 */ /* 0x000fe200078e00ff */
[----:B------:R-:W2:Y:S02]  /*3640*/  SYNCS.PHASECHK.TRANS64.TRYWAIT P1, [UR4+0x138], R6 ;  /* 0x00013806ff0075a7 */ /* 0x000ea40008021104 */
[----:B------:R-:W-:-:S04]  /*3650*/  PRMT R4, R0, 0x654, R4 ;  /* 0x0000065400047816 */ /* 0x000fc80000000004 */
[----:B------:R-:W-:Y:S01]  /*3660*/  SEL R2, R4, R2, !P0 ;  /* 0x0000000204027207 */ /* 0x000fe20004000000 */
[----:B--2---:R-:W-:Y:S06]  /*3670*/  @!P1 BRA `(.L_x_52) ;  /* 0x0000004800f49947 */ /* 0x004fec0003800000 */
.L_x_138:
[----:B------:R-:W-:Y:S01]  /*3680*/  UIADD3 UR6, UPT, UPT, UR4, 0x170, URZ ;  /* 0x0000017004067890 */ /* 0x000fe2000fffe0ff */
[----:B------:R3:W-:Y:S01]  /*3690*/  @!P0 SYNCS.ARRIVE.TRANS64.RED RZ, [R2+URZ], R5 ;  /* 0x0000000502ff89a7 */ /* 0x0007e200080004ff */
[----:B------:R-:W-:Y:S01]  /*36a0*/  UIADD3 UR7, UPT, UPT, UR4, 0x130, URZ ;  /* 0x0000013004077890 */ /* 0x000fe2000fffe0ff */
[----:B------:R-:W-:-:S08]  /*36b0*/  LOP3.LUT R3, R3, 0x1, RZ, 0x3c, !PT ;  /* 0x0000000103037812 */ /* 0x000fd000078e3cff */
[----:B------:R-:W-:Y:S06]  /*36c0*/  UGETNEXTWORKID.BROADCAST [UR6], [UR7] ;  /* 0x00000000060073ca */ /* 0x000fec0008000100 */
[----:B---3--:R-:W-:-:S04]  /*36d0*/  SHF.L.U32 R5, R8, 0x1f, RZ ;  /* 0x0000001f08057819 */ /* 0x008fc800000006ff */
[----:B------:R-:W3:Y:S02]  /*36e0*/  SYNCS.PHASECHK.TRANS64.TRYWAIT P1, [UR4+0x130], R5 ;  /* 0x00013005ff0075a7 */ /* 0x000ee40008021104 */
[----:B---3--:R-:W-:Y:S05]  /*36f0*/  @!P1 BRA `(.L_x_53) ;  /* 0x0000004800ec9947 */ /* 0x008fea0003800000 */
.L_x_140:
[----:B--2---:R-:W2:Y:S01]  /*3700*/  LDS.128 R4, [UR4+0x170] ;  /* 0x00017004ff047984 */ /* 0x004ea20008000c00 */
[----:B------:R-:W-:Y:S01]  /*3710*/  LOP3.LUT R8, R8, 0x1, RZ, 0x3c, !PT ;  /* 0x0000000108087812 */ /* 0x000fe200078e3cff */
[----:B------:R-:W-:Y:S01]  /*3720*/  @!PT LDS RZ, [RZ] ;  /* 0x00000000fffff984 */ /* 0x000fe20000000800 */
[----:B------:R-:W-:Y:S01]  /*3730*/  @!PT LDS RZ, [RZ] ;  /* 0x00000000fffff984 */ /* 0x000fe20000000800 */
[----:B------:R-:W-:Y:S01]  /*3740*/  @!PT LDS RZ, [RZ] ;  /* 0x00000000fffff984 */ /* 0x000fe20000000800 */
[----:B------:R-:W-:Y:S01]  /*3750*/  @!PT LDS RZ, [RZ] ;  /* 0x00000000fffff984 */ /* 0x000fe20000000800 */
[----:B------:R3:W-:Y:S06]  /*3760*/  MEMBAR.ALL.CTA ;  /* 0x0000000000007992 */ /* 0x0007ec0000008000 */
[----:B---3--:R-:W3:Y:S02]  /*3770*/  FENCE.VIEW.ASYNC.S ;  /* 0x00000000000073c6 */ /* 0x008ee40000000000 */
[----:B---3--:R-:W-:Y:S01]  /*3780*/  SYNCS.ARRIVE.TRANS64.RED.A1T0 RZ, [UR5], RZ ;  /* 0x000000ffffff79a7 */ /* 0x008fe20008100405 */
[----:B--2---:R-:W-:-:S13]  /*3790*/  LOP3.LUT P1, RZ, R6, 0x1, RZ, 0xc0, !PT ;  /* 0x0000000106ff7812 */ /* 0x004fda000782c0ff */
[----:B------:R-:W-:Y:S05]  /*37a0*/  @P1 BRA `(.L_x_54) ;  /* 0xfffffffc00981947 */ /* 0x000fea000383ffff */
[----:B------:R-:W-:-:S04]  /*37b0*/  SHF.L.U32 R0, R3, 0x1f, RZ ;  /* 0x0000001f03007819 */ /* 0x000fc800000006ff */
[----:B------:R-:W2:Y:S02]  /*37c0*/  SYNCS.PHASECHK.TRANS64 P0, [UR4+0x138], R0 ;  /* 0x00013800ff0075a7 */ /* 0x000ea40008001004 */
[----:B-12---:R-:W-:Y:S05]  /*37d0*/  @P0 EXIT ;  /* 0x000000000000094d */ /* 0x006fea0003800000 */
[----:B------:R-:W-:-:S07]  /*37e0*/  MOV R0, UR4 ;  /* 0x0000000400007c02 */ /* 0x000fce0008000f00 */
.L_x_55:
[----:B-1----:R-:W-:-:S04]  /*37f0*/  SHF.L.U32 R2, R3, 0x1f, RZ ;  /* 0x0000001f03027819 */ /* 0x002fc800000006ff */
[----:B------:R1:W2:Y:S03]  /*3800*/  SYNCS.PHASECHK.TRANS64.TRYWAIT P0, [R0+URZ+0x138], R2 ;  /* 0x00013802000075a7 */ /* 0x0002a600080011ff */
[----:B--2---:R-:W-:Y:S05]  /*3810*/  @!P0 NANOSLEEP.SYNCS 0x989680 ;  /* 0x009896800000895d */ /* 0x004fea0003900000 */
[----:B------:R-:W2:Y:S02]  /*3820*/  @!P0 SYNCS.PHASECHK.TRANS64 P0, [R0+URZ+0x138], R2 ;  /* 0x00013802000085a7 */ /* 0x000ea400080010ff */
[----:B--2---:R-:W-:Y:S05]  /*3830*/  @P0 EXIT ;  /* 0x000000000000094d */ /* 0x004fea0003800000 */
[----:B------:R-:W-:Y:S05]  /*3840*/  BRA `(.L_x_55) ;  /* 0xfffffffc00e87947 */ /* 0x000fea000383ffff */
.L_x_51:
[----:B------:R-:W-:-:S09]  /*3850*/  UISETP.NE.AND UP0, UPT, UR15, URZ, UPT ;  /* 0x000000ff0f00728c */ /* 0x000fd2000bf05270 */
[----:B------:R-:W-:Y:S05]  /*3860*/  BRA.U UP0, `(.L_x_56) ;  /* 0x0000000d00487547 */ /* 0x000fea000b800000 */
[----:B------:R-:W2:Y:S01]  /*3870*/  S2UR UR7, SR_CgaCtaId ;  /* 0x00000000000779c3 */ /* 0x000ea20000008800 */
[----:B------:R-:W-:Y:S01]  /*3880*/  UMOV UR4, 0x40 ;  /* 0x0000004000047882 */ /* 0x000fe20000000000 */
[----:B------:R-:W-:Y:S01]  /*3890*/  NOP ;  /* 0x0000000000007918 */ /* 0x000fe20000000000 */
[----:B------:R-:W-:Y:S01]  /*38a0*/  UMOV UR6, 0x400 ;  /* 0x0000040000067882 */ /* 0x000fe20000000000 */
[----:B--2---:R-:W-:Y:S02]  /*38b0*/  ULEA UR5, UR7, UR4, 0x18 ;  /* 0x0000000407057291 */ /* 0x004fe4000f8ec0ff */
[----:B------:R-:W-:-:S07]  /*38c0*/  ULEA UR6, UR7, UR6, 0x18 ;  /* 0x0000000607067291 */ /* 0x000fce000f8ec0ff */
[----:B------:R-:W2:Y:S02]  /*38d0*/  LDS.U8 R0, [UR5+0x1c] ;  /* 0x00001c05ff007984 */ /* 0x000ea40008000000 */
[----:B--2---:R-:W-:-:S13]  /*38e0*/  ISETP.NE.AND P0, PT, R0, RZ, PT ;  /* 0x000000ff0000720c */ /* 0x004fda0003f05270 */
[----:B------:R-:W-:Y:S05]  /*38f0*/  @P0 BRA `(.L_x_57) ;  /* 0x0000000000580947 */ /* 0x000fea0003800000 */
[----:B------:R-:W-:-:S13]  /*3900*/  ELECT P0, URZ, PT ;  /* 0x0000000000ff782f */ /* 0x000fda0003800000 */
[----:B------:R-:W-:Y:S05]  /*3910*/  @!P0 BRA `(.L_x_58) ;  /* 0x0000000000608947 */ /* 0x000fea0003800000 */
[----:B------:R-:W-:Y:S01]  /*3920*/  UMOV UR4, 0x10 ;  /* 0x0000001000047882 */ /* 0x000fe20000000000 */
[----:B------:R-:W-:Y:S01]  /*3930*/  HFMA2 R0, -RZ, RZ, 0, 5.9604644775390625e-08 ;  /* 0x00000001ff007431 */ /* 0x000fe200000001ff */
[----:B------:R-:W-:-:S03]  /*3940*/  MOV R2, 0xffff ;  /* 0x0000ffff00027802 */ /* 0x000fc60000000f00 */
[----:B------:R-:W-:Y:S04]  /*3950*/  DEPBAR.LE SB2, 0x36 ;  /* 0x0000ad800000791a */ /* 0x000fe80000000000 */
[----:B------:R-:W2:Y:S02]  /*3960*/  UTCATOMSWS.FIND_AND_SET.ALIGN UP0, UR4, UR4 ;  /* 0x00000004000475e3 */ /* 0x000ea40008000800 */
[----:B--2---:R-:W-:Y:S01]  /*3970*/  MOV R3, UR4 ;  /* 0x0000000400037c02 */ /* 0x004fe20008000f00 */
[----:B------:R-:W-:Y:S06]  /*3980*/  BRA.U UP0, `(.L_x_59) ;  /* 0x0000000100187547 */ /* 0x000fec000b800000 */
.L_x_60:
[----:B------:R-:W-:Y:S05]  /*3990*/  NANOSLEEP 0x64 ;  /* 0x000000640000795d */ /* 0x000fea0003800000 */
[----:B------:R-:W-:-:S05]  /*39a0*/  UMOV UR4, 0x10 ;  /* 0x0000001000047882 */ /* 0x000fca0000000000 */
[----:B------:R-:W-:Y:S04]  /*39b0*/  DEPBAR.LE SB2, 0x36 ;  /* 0x0000ad800000791a */ /* 0x000fe80000000000 */
[----:B------:R-:W2:Y:S02]  /*39c0*/  UTCATOMSWS.FIND_AND_SET.ALIGN UP0, UR4, UR4 ;  /* 0x00000004000475e3 */ /* 0x000ea40008000800 */
[----:B--2---:R-:W-:Y:S01]  /*39d0*/  MOV R3, UR4 ;  /* 0x0000000400037c02 */ /* 0x004fe20008000f00 */
[----:B------:R-:W-:Y:S05]  /*39e0*/  BRA.U !UP0, `(.L_x_60) ;  /* 0xfffffffd08e87547 */ /* 0x000fea000b83ffff */
.L_x_59:
[-C--:B------:R-:W-:Y:S02]  /*39f0*/  SHF.L.U32 R2, R2, R3.reuse, RZ ;  /* 0x0000000302027219 */ /* 0x080fe400000006ff */
[----:B------:R-:W-:Y:S01]  /*3a00*/  SHF.L.U32 R0, R0, R3, RZ ;  /* 0x0000000300007219 */ /* 0x000fe200000006ff */
[----:B------:R-:W-:Y:S02]  /*3a10*/  IMAD.SHL.U32 R3, R3, 0x20, RZ ;  /* 0x0000002003037824 */ /* 0x000fe400078e00ff */
[----:B------:R2:W-:Y:S04]  /*3a20*/  ATOMS.OR RZ, [UR5+0x14], R2 ;  /* 0x00001402ffff798c */ /* 0x0005e8000b000005 */
[----:B------:R2:W-:Y:S04]  /*3a30*/  ATOMS.OR RZ, [UR5+0x18], R0 ;  /* 0x00001800ffff798c */ /* 0x0005e8000b000005 */
[----:B------:R2:W-:Y:S01]  /*3a40*/  STS [UR6+0x180], R3 ;  /* 0x00018003ff007988 */ /* 0x0005e20008000806 */
[----:B------:R-:W-:Y:S05]  /*3a50*/  BRA `(.L_x_58) ;  /* 0x0000000000107947 */ /* 0x000fea0003800000 */
.L_x_57:
[----:B------:R-:W-:Y:S02]  /*3a60*/  MOV R0, 0xffffffff ;  /* 0xffffffff00007802 */ /* 0x000fe40000000f00 */
[----:B------:R-:W-:-:S03]  /*3a70*/  MOV R2, 0x3aa0 ;  /* 0x00003aa000027802 */ /* 0x000fc60000000f00 */
[----:B------:R2:W-:Y:S04]  /*3a80*/  STS [UR6+0x180], R0 ;  /* 0x00018000ff007988 */ /* 0x0005e80008000806 */
[----:B-12--5:R-:W-:Y:S05]  /*3a90*/  CALL.REL.NOINC `($__internal_1_$__cuda_sm10x_tcgen05_guardrail_trap_phase_invalid_during_alloc) ;  /* 0x0000004c002c7944 */ /* 0x026fea0003c00000 */
.L_x_58:
[----:B------:R-:W-:Y:S05]  /*3aa0*/  WARPSYNC.ALL ;  /* 0x0000000000007948 */ /* 0x000fea0003800000 */
[----:B------:R-:W3:Y:S01]  /*3ab0*/  S2UR UR4, SR_CgaCtaId ;  /* 0x00000000000479c3 */ /* 0x000ee20000008800 */
[----:B------:R-:W-:Y:S01]  /*3ac0*/  UMOV UR18, 0x400 ;  /* 0x0000040000127882 */ /* 0x000fe20000000000 */
[----:B------:R-:W-:-:S06]  /*3ad0*/  NOP ;  /* 0x0000000000007918 */ /* 0x000fcc0000000000 */
[----:B------:R-:W-:Y:S06]  /*3ae0*/  BAR.ARV 0x6, 0xa0 ;  /* 0x0182800000007b1d */ /* 0x000fec0000002000 */
[----:B------:R-:W4:Y:S01]  /*3af0*/  LDCU.64 UR6, c[0x0][0x388] ;  /* 0x00007100ff0677ac */ /* 0x000f220008000a00 */
[----:B------:R-:W-:Y:S01]  /*3b00*/  IMAD.MOV.U32 R8, RZ, RZ, 0x1 ;  /* 0x00000001ff087424 */ /* 0x000fe200078e00ff */
[----:B------:R-:W1:Y:S01]  /*3b10*/  LDCU.64 UR8, c[0x0][0x390] ;  /* 0x00007200ff0877ac */ /* 0x000e620008000a00 */
[----:B------:R-:W-:Y:S01]  /*3b20*/  UMOV UR21, URZ ;  /* 0x000000ff00157c82 */ /* 0x000fe20008000000 */
[----:B------:R-:W-:Y:S01]  /*3b30*/  UMOV UR17, URZ ;  /* 0x000000ff00117c82 */ /* 0x000fe20008000000 */
[----:B---3--:R-:W-:Y:S01]  /*3b40*/  ULEA UR18, UR4, UR18, 0x18 ;  /* 0x0000001204127291 */ /* 0x008fe2000f8ec0ff */
[----:B------:R-:W-:Y:S01]  /*3b50*/  UMOV UR26, 0x0 ;  /* 0x00000000001a7882 */ /* 0x000fe20000000000 */
[----:B------:R-:W-:Y:S01]  /*3b60*/  UMOV UR27, 0x8100010 ;  /* 0x08100010001b7882 */ /* 0x000fe20000000000 */
[----:B------:R-:W-:Y:S01]  /*3b70*/  UMOV UR24, 0x0 ;  /* 0x0000000000187882 */ /* 0x000fe20000000000 */
[----:B------:R-:W-:Y:S01]  /*3b80*/  UMOV UR25, 0x8100010 ;  /* 0x0810001000197882 */ /* 0x000fe20000000000 */
[----:B----4-:R-:W-:-:S04]  /*3b90*/  UIADD3 UR4, UPT, UPT, UR6, 0x3f, URZ ;  /* 0x0000003f06047890 */ /* 0x010fc8000fffe0ff */
[----:B------:R-:W2:Y:S01]  /*3ba0*/  LDS R9, [UR18+0x180] ;  /* 0x00018012ff097984 */ /* 0x000ea20008000800 */
[----:B------:R-:W-:Y:S02]  /*3bb0*/  UIADD3 UR6, UPT, UPT, UR18, 0x4400, URZ ;  /* 0x0000440012067890 */ /* 0x000fe4000fffe0ff */
[----:B------:R-:W-:Y:S02]  /*3bc0*/  USHF.R.S32.HI UR5, URZ, 0x1f, UR4 ;  /* 0x0000001fff057899 */ /* 0x000fe40008011404 */
[----:B------:R-:W-:Y:S02]  /*3bd0*/  USHF.R.U32.HI UR6, URZ, 0x4, UR6 ;  /* 0x00000004ff067899 */ /* 0x000fe40008011606 */
[----:B------:R-:W-:Y:S02]  /*3be0*/  ULEA.HI UR4, UR5, UR4, URZ, 0x6 ;  /* 0x0000000405047291 */ /* 0x000fe4000f8f30ff */
[----:B------:R-:W-:Y:S02]  /*3bf0*/  UIADD3 UR5, UPT, UPT, UR18, 0x26400, URZ ;  /* 0x0002640012057890 */ /* 0x000fe4000fffe0ff */
[----:B------:R-:W-:-:S02]  /*3c00*/  USHF.R.S32.HI UR4, URZ, 0x6, UR4 ;  /* 0x00000006ff047899 */ /* 0x000fc40008011404 */
[----:B------:R-:W-:Y:S02]  /*3c10*/  USHF.R.U32.HI UR5, URZ, 0x4, UR5 ;  /* 0x00000004ff057899 */ /* 0x000fe40008011605 */
[----:B------:R-:W-:Y:S02]  /*3c20*/  UIMAD UR4, UR4, UR7, URZ ;  /* 0x00000007040472a4 */ /* 0x000fe4000f8e02ff */
[----:B------:R-:W-:Y:S02]  /*3c30*/  ULOP3.LUT UR6, UR6, 0x3fff, URZ, 0xc0, !UPT ;  /* 0x00003fff06067892 */ /* 0x000fe4000f8ec0ff */
[----:B-1----:R-:W-:Y:S02]  /*3c40*/  UIMAD UR4, UR4, UR8, URZ ;  /* 0x00000008040472a4 */ /* 0x002fe4000f8e02ff */
[----:B------:R-:W-:Y:S02]  /*3c50*/  ULOP3.LUT UR5, UR5, 0x3fff, URZ, 0xc0, !UPT ;  /* 0x00003fff05057892 */ /* 0x000fe4000f8ec0ff */
[----:B------:R-:W-:-:S02]  /*3c60*/  UIMAD UR7, UR4, UR9, URZ ;  /* 0x00000009040772a4 */ /* 0x000fc4000f8e02ff */
[----:B------:R-:W-:Y:S02]  /*3c70*/  UIADD3 UR4, UPT, UPT, UR18, 0x138, URZ ;  /* 0x0000013812047890 */ /* 0x000fe4000fffe0ff */
[----:B------:R-:W-:Y:S02]  /*3c80*/  ULOP3.LUT UR19, UR6, 0x10000, URZ, 0xfc, !UPT ;  /* 0x0001000006137892 */ /* 0x000fe4000f8efcff */
[----:B------:R-:W-:Y:S02]  /*3c90*/  UPRMT UR23, URZ, 0x654, UR4 ;  /* 0x00000654ff177896 */ /* 0x000fe40008000004 */
[----:B------:R-:W-:Y:S02]  /*3ca0*/  ULOP3.LUT UR20, UR5, 0x10000, URZ, 0xfc, !UPT ;  /* 0x0001000005147892 */ /* 0x000fe4000f8efcff */
[----:B------:R-:W-:Y:S02]  /*3cb0*/  UIADD3 UR28, UPT, UPT, UR7, -0x1, URZ ;  /* 0xffffffff071c7890 */ /* 0x000fe4000fffe0ff */
[----:B------:R-:W-:Y:S01]  /*3cc0*/  UISETP.GE.AND UP3, UPT, UR7, 0x1, UPT ;  /* 0x000000010700788c */ /* 0x000fe2000bf66270 */
[C---:B--2---:R-:W-:Y:S01]  /*3cd0*/  VIADD R3, R9.reuse, 0x40 ;  /* 0x0000004009037836 */ /* 0x044fe20000000000 */
[----:B------:R-:W-:-:S04]  /*3ce0*/  LOP3.LUT R2, R9, 0xffff, RZ, 0xc0, !PT ;  /* 0x0000ffff09027812 */ /* 0x000fc800078ec0ff */
[----:B------:R-:W-:-:S05]  /*3cf0*/  LOP3.LUT R3, R3, 0xffff, RZ, 0xc0, !PT ;  /* 0x0000ffff03037812 */ /* 0x000fca00078ec0ff */
[----:B------:R1:W-:Y:S02]  /*3d00*/  STL.64 [R1], R2 ;  /* 0x0000000201007387 */ /* 0x0003e40000100a00 */
[----:B-1----:R-:W-:-:S07]  /*3d10*/  CS2R R2, SRZ ;  /* 0x0000000000027805 */ /* 0x002fce000001ff00 */
.L_x_67:
[----:B-1----:R-:W-:-:S04]  /*3d20*/  SHF.L.U32 R4, R3, 0x1f, RZ ;  /* 0x0000001f03047819 */ /* 0x002fc800000006ff */
[----:B------:R-:W1:Y:S02]  /*3d30*/  SYNCS.PHASECHK.TRANS64.TRYWAIT P0, [UR18+0x130], R4 ;  /* 0x00013004ff0075a7 */ /* 0x000e640008001112 */
[----:B-12-4-:R-:W-:Y:S05]  /*3d40*/  @!P0 BRA `(.L_x_61) ;  /* 0x0000004400708947 */ /* 0x016fea0003800000 */
.L_x_142:
[----:B-1----:R-:W1:Y:S01]  /*3d50*/  LDS.128 R4, [UR18+0x170] ;  /* 0x00017012ff047984 */ /* 0x002e620008000c00 */
[----:B------:R-:W-:Y:S01]  /*3d60*/  ULEA UR22, UR21, UR18, 0x3 ;  /* 0x0000001215167291 */ /* 0x000fe2000f8e18ff */
[----:B------:R-:W-:Y:S01]  /*3d70*/  SHF.L.U32 R0, R8, 0x1f, RZ ;  /* 0x0000001f08007819 */ /* 0x000fe200000006ff */
[----:B------:R-:W-:Y:S01]  /*3d80*/  @!PT LDS RZ, [RZ] ;  /* 0x00000000fffff984 */ /* 0x000fe20000000800 */
[----:B------:R-:W-:Y:S01]  /*3d90*/  @!PT LDS RZ, [RZ] ;  /* 0x00000000fffff984 */ /* 0x000fe20000000800 */
[----:B------:R-:W-:Y:S01]  /*3da0*/  @!PT LDS RZ, [RZ] ;  /* 0x00000000fffff984 */ /* 0x000fe20000000800 */
[----:B------:R-:W-:Y:S01]  /*3db0*/  @!PT LDS RZ, [RZ] ;  /* 0x00000000fffff984 */ /* 0x000fe20000000800 */
[----:B------:R2:W-:Y:S06]  /*3dc0*/  MEMBAR.ALL.CTA ;  /* 0x0000000000007992 */ /* 0x0005ec0000008000 */
[----:B--2---:R-:W2:Y:S02]  /*3dd0*/  FENCE.VIEW.ASYNC.S ;  /* 0x00000000000073c6 */ /* 0x004ea40000000000 */
[----:B--2---:R-:W-:Y:S01]  /*3de0*/  SYNCS.ARRIVE.TRANS64.RED.A1T0 RZ, [UR23], RZ ;  /* 0x000000ffffff79a7 */ /* 0x004fe20008100417 */
[----:B------:R-:W2:Y:S01]  /*3df0*/  SYNCS.PHASECHK.TRANS64.TRYWAIT P0, [UR22+0x150], R0 ;  /* 0x00015000ff0075a7 */ /* 0x000ea20008001116 */
[----:B-1----:R-:W-:Y:S01]  /*3e00*/  LOP3.LUT P2, RZ, R6, 0x1, RZ, 0xc0, !PT ;  /* 0x0000000106ff7812 */ /* 0x002fe2000784c0ff */
[----:B--2---:R-:W-:-:S12]  /*3e10*/  @!P0 BRA `(.L_x_62) ;  /* 0x0000004400548947 */ /* 0x004fd80003800000 */
.L_x_144:
[----:B------:R-:W-:Y:S05]  /*3e20*/  BRA.U !UP3, `(.L_x_63) ;  /* 0x000000010bc87547 */ /* 0x000fea000b800000 */
[----:B-1----:R-:W-:Y:S01]  /*3e30*/  IMAD.U32 R0, RZ, RZ, UR21 ;  /* 0x00000015ff007e24 */ /* 0x002fe2000f8e00ff */
[----:B------:R-:W-:-:S04]  /*3e40*/  ULEA UR4, UR17, UR18, 0x3 ;  /* 0x0000001211047291 */ /* 0x000fc8000f8e18ff */
[----:B------:R-:W-:-:S05]  /*3e50*/  LEA R0, R0, R1, 0x2 ;  /* 0x0000000100007211 */ /* 0x000fca00078e10ff */
[----:B------:R1:W5:Y:S01]  /*3e60*/  LDL R4, [R0] ;  /* 0x0000000000047983 */ /* 0x0003620000100800 */
[----:B------:R-:W-:Y:S01]  /*3e70*/  UPLOP3.LUT UP2, UPT, UPT, UPT, UPT, 0x40, 0x4 ;  /* 0x000000000004789c */ /* 0x000fe20003f4e870 */
[----:B------:R-:W-:Y:S01]  /*3e80*/  UMOV UR15, UR28 ;  /* 0x0000001c000f7c82 */ /* 0x000fe20008000000 */
[----:B------:R-:W-:Y:S01]  /*3e90*/  UMOV UR8, UR17 ;  /* 0x0000001100087c82 */ /* 0x000fe20008000000 */
[----:B-1----:R-:W-:-:S04]  /*3ea0*/  SHF.L.U32 R0, R2, 0x1f, RZ ;  /* 0x0000001f02007819 */ /* 0x002fc800000006ff */
[----:B------:R1:W2:Y:S04]  /*3eb0*/  SYNCS.PHASECHK.TRANS64.TRYWAIT P1, [UR4], R0 ;  /* 0x00000000ff0075a7 */ /* 0x0002a80008021104 */
.L_x_66:
[----:B------:R-:W-:Y:S01]  /*3ec0*/  ULEA UR16, UR8, UR18, 0x3 ;  /* 0x0000001208107291 */ /* 0x000fe2000f8e18ff */
[----:B--234-:R-:W-:Y:S11]  /*3ed0*/  @P1 BRA `(.L_x_64) ;  /* 0x00000000000c1947 */ /* 0x01cff60003800000 */
[----:B------:R-:W-:Y:S04]  /*3ee0*/  SHF.L.U32 R5, R2, 0x1f, RZ ;  /* 0x0000001f02057819 */ /* 0x000fe800000006ff */
[----:B------:R-:W2:Y:S02]  /*3ef0*/  SYNCS.PHASECHK.TRANS64.TRYWAIT P0, [UR16], R5 ;  /* 0x00000005ff0075a7 */ /* 0x000ea40008001110 */
[----:B--2---:R-:W-:Y:S05]  /*3f00*/  @!P0 BRA `(.L_x_65) ;  /* 0x0000004400308947 */ /* 0x004fea0003800000 */
.L_x_64:
[----:B------:R-:W-:Y:S01]  /*3f10*/  UISETP.NE.AND UP0, UPT, UR15, URZ, UPT ;  /* 0x000000ff0f00728c */ /* 0x000fe2000bf05270 */
[----:B------:R-:W-:Y:S01]  /*3f20*/  PLOP3.LUT P1, PT, PT, PT, PT, 0x80, 0x8 ;  /* 0x000000000008781c */ /* 0x000fe20003f2f070 */
[----:B------:R-:W-:Y:S02]  /*3f30*/  UIADD3 UR4, UPT, UPT, UR8, 0x1, URZ ;  /* 0x0000000108047890 */ /* 0x000fe4000fffe0ff */
[----:B------:R-:W-:Y:S02]  /*3f40*/  ULEA UR10, UR8, UR20, 0x8 ;  /* 0x00000014080a7291 */ /* 0x000fe4000f8e40ff */
[----:B------:R-:W-:Y:S01]  /*3f50*/  UISETP.NE.AND UP1, UPT, UR4, 0x11, UPT ;  /* 0x000000110400788c */ /* 0x000fe2000bf25270 */
[----:B------:R-:W-:Y:S01]  /*3f60*/  PLOP3.LUT P0, PT, PT, PT, UP0, 0x80, 0x8 ;  /* 0x000000000008781c */ /* 0x000fe20003f0f008 */
[----:B------:R-:W-:Y:S02]  /*3f70*/  ULEA UR8, UR8, UR19, 0x9 ;  /* 0x0000001308087291 */ /* 0x000fe4000f8e48ff */
[----:B------:R-:W-:Y:S02]  /*3f80*/  USEL UR5, URZ, 0x1, UP1 ;  /* 0x00000001ff057887 */ /* 0x000fe40008800000 */
[----:B------:R-:W-:Y:S02]  /*3f90*/  USEL UR17, UR4, URZ, UP1 ;  /* 0x000000ff04117287 */ /* 0x000fe40008800000 */
[----:B------:R-:W-:Y:S02]  /*3fa0*/  UIADD3 UR12, UPT, UPT, UR10, 0x2, URZ ;  /* 0x000000020a0c7890 */ /* 0x000fe4000fffe0ff */
[----:B------:R-:W-:Y:S01]  /*3fb0*/  @UP0 ULEA UR4, UR17, UR18, 0x3 ;  /* 0x0000001211040291 */ /* 0x000fe2000f8e18ff */
[----:B------:R-:W-:Y:S01]  /*3fc0*/  LOP3.LUT R2, R2, UR5, RZ, 0x3c, !PT ;  /* 0x0000000502027c12 */ /* 0x000fe2000f8e3cff */
[----:B------:R-:W-:Y:S02]  /*3fd0*/  UIADD3 UR6, UPT, UPT, UR8, 0x2, URZ ;  /* 0x0000000208067890 */ /* 0x000fe4000fffe0ff */
[----:B------:R-:W-:Y:S01]  /*3fe0*/  UIADD3 UR5, UPT, UPT, UR16, 0x88, URZ ;  /* 0x0000008810057890 */ /* 0x000fe2000fffe0ff */
[----:B-1----:R-:W-:Y:S01]  /*3ff0*/  @P0 SHF.L.U32 R0, R2, 0x1f, RZ ;  /* 0x0000001f02000819 */ /* 0x002fe200000006ff */
[----:B------:R-:W-:Y:S01]  /*4000*/  UMOV UR11, 0x80004020 ;  /* 0x80004020000b7882 */ /* 0x000fe20000000000 */
[----:B------:R-:W-:Y:S01]  /*4010*/  UMOV UR9, 0x80004020 ;  /* 0x8000402000097882 */ /* 0x000fe20000000000 */
[----:B------:R-:W-:Y:S01]  /*4020*/  UMOV UR13, 0x80004020 ;  /* 0x80004020000d7882 */ /* 0x000fe20000000000 */
[----:B------:R3:W4:Y:S01]  /*4030*/  @P0 SYNCS.PHASECHK.TRANS64.TRYWAIT P1, [UR4], R0 ;  /* 0x00000000ff0005a7 */ /* 0x0007220008021104 */
[----:B------:R-:W-:Y:S11]  /*4040*/  ELECT P0, URZ, PT ;  /* 0x0000000000ff782f */ /* 0x000ff60003800000 */
[----:B------:R-:W-:Y:S02]  /*4050*/  @!UPT UIADD3 URZ, UPT, UPT, URZ, URZ, URZ ;  /* 0x000000fffffff290 */ /* 0x000fe4000fffe0ff */
[C---:B-----5:R-:W-:Y:S02]  /*4060*/  @P0 R2UR.BROADCAST UR4, R4.reuse ;  /* 0x00000000040402ca */ /* 0x060fe400008e0000 */
[----:B------:R-:W-:Y:S11]  /*4070*/  ELECT P0, URZ, PT ;  /* 0x0000000000ff782f */ /* 0x000ff60003800000 */
[----:B------:R-:W-:Y:S02]  /*4080*/  @!UPT UIADD3 URZ, UPT, UPT, URZ, URZ, URZ ;  /* 0x000000fffffff290 */ /* 0x000fe4000fffe0ff */
[----:B------:R-:W-:Y:S01]  /*4090*/  @P0 R2UR.BROADCAST UR14, R4 ;  /* 0x00000000040e02ca */ /* 0x000fe200008e0000 */
[----:B------:R-:W-:Y:S01]  /*40a0*/  UMOV UR7, 0x80004020 ;  /* 0x8000402000077882 */ /* 0x000fe20000000000 */
[----:B------:R1:W-:Y:S01]  /*40b0*/  UTCQMMA gdesc[UR8], gdesc[UR10], tmem[UR4], tmem[UR26], idesc[UR27], UP2 ;  /* 0x00ff1a0a080075ea */ /* 0x0003e20009000304 */
[----:B------:R-:W-:Y:S10]  /*40c0*/  UPLOP3.LUT UP2, UPT, UPT, UPT, UPT, 0x80, 0x8 ;  /* 0x000000000008789c */ /* 0x000ff40003f4f070 */
[----:B------:R3:W-:Y:S01]  /*40d0*/  UTCQMMA gdesc[UR6], gdesc[UR12], tmem[UR14], tmem[UR24], idesc[UR25], UPT ;  /* 0x00ff180c060075ea */ /* 0x0007e2000b80030e */
[----:B------:R3:W-:Y:S01]  /*40e0*/  UTCBAR [UR5], URZ ;  /* 0x000000ff050073e9 */ /* 0x0007e200080000ff */
[----:B-1----:R-:W-:Y:S02]  /*40f0*/  UIADD3 UR4, UPT, UPT, UR15, 0x1, URZ ;  /* 0x000000010f047890 */ /* 0x002fe4000fffe0ff */
[----:B------:R-:W-:Y:S02]  /*4100*/  UIADD3 UR9, UPT, UPT, UR15, -0x1, URZ ;  /* 0xffffffff0f097890 */ /* 0x000fe4000fffe0ff */
[----:B------:R-:W-:Y:S01]  /*4110*/  UISETP.GT.U32.AND UP0, UPT, UR4, 0x1, UPT ;  /* 0x000000010400788c */ /* 0x000fe2000bf04070 */
[----:B------:R-:W-:Y:S04]  /*4120*/  UMOV UR8, UR17 ;  /* 0x0000001100087c82 */ /* 0x000fe80008000000 */
[----:B------:R-:W-:Y:S04]  /*4130*/  UMOV UR15, UR9 ;  /* 0x00000009000f7c82 */ /* 0x000fe80008000000 */
[----:B------:R-:W-:Y:S05]  /*4140*/  BRA.U UP0, `(.L_x_66) ;  /* 0xfffffffd005c7547 */ /* 0x000fea000b83ffff */
.L_x_63:
[----:B------:R-:W-:Y:S01]  /*4150*/  UIADD3 UR4, UPT, UPT, UR21, 0x1, URZ ;  /* 0x0000000115047890 */ /* 0x000fe2000fffe0ff */
[----:B------:R-:W-:Y:S01]  /*4160*/  LOP3.LUT R3, R3, 0x1, RZ, 0x3c, !PT ;  /* 0x0000000103037812 */ /* 0x000fe200078e3cff */
[----:B---3--:R-:W-:Y:S02]  /*4170*/  UIADD3 UR5, UPT, UPT, UR22, 0x140, URZ ;  /* 0x0000014016057890 */ /* 0x008fe4000fffe0ff */
[----:B------:R-:W-:-:S04]  /*4180*/  UISETP.NE.AND UP0, UPT, UR4, 0x2, UPT ;  /* 0x000000020400788c */ /* 0x000fc8000bf05270 */
[----:B------:R-:W-:Y:S02]  /*4190*/  USEL UR6, URZ, 0x1, UP0 ;  /* 0x00000001ff067887 */ /* 0x000fe40008000000 */
[----:B------:R-:W-:Y:S01]  /*41a0*/  USEL UR21, UR4, URZ, UP0 ;  /* 0x000000ff04157287 */ /* 0x000fe20008000000 */
[----:B------:R2:W-:Y:S03]  /*41b0*/  UTCBAR [UR5], URZ ;  /* 0x000000ff050073e9 */ /* 0x0005e600080000ff */
[----:B------:R-:W-:Y:S01]  /*41c0*/  LOP3.LUT R8, R8, UR6, RZ, 0x3c, !PT ;  /* 0x0000000608087c12 */ /* 0x000fe2000f8e3cff */
[----:B------:R-:W-:Y:S07]  /*41d0*/  @P2 BRA `(.L_x_67) ;  /* 0xfffffff800d02947 */ /* 0x000fee000383ffff */
[----:B------:R-:W3:Y:S01]  /*41e0*/  S2UR UR6, SR_CgaCtaId ;  /* 0x00000000000679c3 */ /* 0x000ee20000008800 */
[----:B------:R-:W-:Y:S01]  /*41f0*/  ELECT P0, URZ, PT ;  /* 0x0000000000ff782f */ /* 0x000fe20003800000 */
[----:B-1----:R-:W-:Y:S01]  /*4200*/  IMAD.MOV.U32 R0, RZ, RZ, 0x1 ;  /* 0x00000001ff007424 */ /* 0x002fe200078e00ff */
[----:B------:R-:W-:Y:S01]  /*4210*/  UIADD3 UR18, UPT, UPT, UR18, 0x150, URZ ;  /* 0x0000015012127890 */ /* 0x000fe2000fffe0ff */
[----:B------:R-:W-:Y:S01]  /*4220*/  SHF.L.U32 R2, R8, 0x1f, RZ ;  /* 0x0000001f08027819 */ /* 0x000fe200000006ff */
[----:B------:R-:W-:-:S03]  /*4230*/  UMOV UR4, 0x40 ;  /* 0x0000004000047882 */ /* 0x000fc60000000000 */
[----:B------:R-:W-:Y:S01]  /*4240*/  UVIRTCOUNT.DEALLOC.SMPOOL 0x80 ;  /* 0x000000800000784c */ /* 0x000fe20000000000 */
[----:B---3--:R-:W-:Y:S02]  /*4250*/  ULEA UR6, UR6, UR4, 0x18 ;  /* 0x0000000406067291 */ /* 0x008fe4000f8ec0ff */
[----:B------:R-:W-:-:S07]  /*4260*/  ULEA UR4, UR21, UR18, 0x3 ;  /* 0x0000001215047291 */ /* 0x000fce000f8e18ff */
[----:B------:R1:W-:Y:S02]  /*4270*/  @P0 STS.U8 [UR6+0x1c], R0 ;  /* 0x00001c00ff000988 */ /* 0x0003e40008000006 */
[----:B------:R-:W3:Y:S02]  /*4280*/  SYNCS.PHASECHK.TRANS64.TRYWAIT P0, [UR4], R2 ;  /* 0x00000002ff0075a7 */ /* 0x000ee40008001104 */
[----:B-1-3--:R-:W-:Y:S05]  /*4290*/  @!P0 BRA `(.L_x_68) ;  /* 0x0000004000648947 */ /* 0x00afea0003800000 */
.L_x_147:
[----:B------:R-:W-:-:S04]  /*42a0*/  UIADD3 UR4, UPT, UPT, UR21, 0x1, URZ ;  /* 0x0000000115047890 */ /* 0x000fc8000fffe0ff */
[----:B------:R-:W-:-:S04]  /*42b0*/  UISETP.NE.AND UP0, UPT, UR4, 0x2, UPT ;  /* 0x000000020400788c */ /* 0x000fc8000bf05270 */
[----:B--2---:R-:W-:Y:S02]  /*42c0*/  USEL UR5, URZ, 0x1, UP0 ;  /* 0x00000001ff057887 */ /* 0x004fe40008000000 */
[----:B------:R-:W-:-:S04]  /*42d0*/  USEL UR4, UR4, URZ, UP0 ;  /* 0x000000ff04047287 */ /* 0x000fc80008000000 */
[----:B------:R-:W-:Y:S01]  /*42e0*/  ULEA UR4, UR4, UR18, 0x3 ;  /* 0x0000001204047291 */ /* 0x000fe2000f8e18ff */
[----:B-1----:R-:W-:-:S04]  /*42f0*/  LOP3.LUT R2, R8, UR5, RZ, 0x3c, !PT ;  /* 0x0000000508027c12 */ /* 0x002fc8000f8e3cff */
[----:B------:R-:W-:-:S04]  /*4300*/  SHF.L.U32 R2, R2, 0x1f, RZ ;  /* 0x0000001f02027819 */ /* 0x000fc800000006ff */
[----:B------:R-:W1:Y:S02]  /*4310*/  SYNCS.PHASECHK.TRANS64.TRYWAIT P0, [UR4], R2 ;  /* 0x00000002ff0075a7 */ /* 0x000e640008001104 */
[----:B-1----:R-:W-:Y:S05]  /*4320*/  @!P0 BRA `(.L_x_69) ;  /* 0x0000004000588947 */ /* 0x002fea0003800000 */
.L_x_149:
[----:B------:R-:W-:Y:S01]  /*4330*/  NOP ;  /* 0x0000000000007918 */ /* 0x000fe20000000000 */
[----:B-1----:R-:W1:Y:S01]  /*4340*/  LDS R0, [UR6+0x14] ;  /* 0x00001406ff007984 */ /* 0x002e620008000800 */
[----:B------:R-:W-:Y:S01]  /*4350*/  LOP3.LUT R3, R9, 0xffff, RZ, 0xc0, !PT ;  /* 0x0000ffff09037812 */ /* 0x000fe200078ec0ff */
[----:B------:R-:W-:-:S03]  /*4360*/  IMAD.MOV.U32 R2, RZ, RZ, 0xffff ;  /* 0x0000ffffff027424 */ /* 0x000fc600078e00ff */
[----:B------:R-:W-:-:S04]  /*4370*/  SHF.R.U32.HI R3, RZ, 0x5, R3 ;  /* 0x00000005ff037819 */ /* 0x000fc80000011603 */
[----:B------:R-:W-:-:S04]  /*4380*/  SHF.L.U32 R2, R2, R3, RZ ;  /* 0x0000000302027219 */ /* 0x000fc800000006ff */
[----:B-1----:R-:W-:-:S04]  /*4390*/  LOP3.LUT R0, R0, R2, RZ, 0xc0, !PT ;  /* 0x0000000200007212 */ /* 0x002fc800078ec0ff */
[----:B------:R-:W-:Y:S01]  /*43a0*/  ISETP.NE.AND P0, PT, R0, R2, PT ;  /* 0x000000020000720c */ /* 0x000fe20003f05270 */
[----:B------:R-:W-:-:S05]  /*43b0*/  IMAD.MOV.U32 R0, RZ, RZ, 0x1 ;  /* 0x00000001ff007424 */ /* 0x000fca00078e00ff */
[----:B------:R-:W-:-:S07]  /*43c0*/  SHF.L.U32 R0, R0, R3, RZ ;  /* 0x0000000300007219 */ /* 0x000fce00000006ff */
[----:B------:R-:W-:Y:S05]  /*43d0*/  @P0 BRA `(.L_x_70) ;  /* 0x00000000005c0947 */ /* 0x000fea0003800000 */
[----:B------:R-:W1:Y:S02]  /*43e0*/  LDS R3, [UR6+0x18] ;  /* 0x00001806ff037984 */ /* 0x000e640008000800 */
[----:B-1----:R-:W-:-:S04]  /*43f0*/  LOP3.LUT R3, R3, R0, RZ, 0xc0, !PT ;  /* 0x0000000003037212 */ /* 0x002fc800078ec0ff */
[----:B------:R-:W-:-:S13]  /*4400*/  ISETP.NE.AND P0, PT, R3, R0, PT ;  /* 0x000000000300720c */ /* 0x000fda0003f05270 */
[----:B------:R-:W-:Y:S05]  /*4410*/  @P0 BRA `(.L_x_71) ;  /* 0x0000000000400947 */ /* 0x000fea0003800000 */
[----:B------:R-:W-:Y:S01]  /*4420*/  R2UR UR4, R2 ;  /* 0x00000000020472ca */ /* 0x000fe200000e0000 */
[----:B------:R-:W1:Y:S01]  /*4430*/  S2R R3, SR_LANEID ;  /* 0x0000000000037919 */ /* 0x000e620000000000 */
[----:B------:R-:W-:-:S04]  /*4440*/  LOP3.LUT R0, RZ, R0, RZ, 0x33, !PT ;  /* 0x00000000ff007212 */ /* 0x000fc800078e33ff */
[----:B------:R-:W2:Y:S07]  /*4450*/  REDUX UR7, R0 ;  /* 0x00000000000773c4 */ /* 0x000eae0000000000 */
[----:B------:R-:W-:-:S03]  /*4460*/  ULOP3.LUT UR5, URZ, UR4, URZ, 0x33, !UPT ;  /* 0x00000004ff057292 */ /* 0x000fc6000f8e33ff */
[----:B------:R-:W-:Y:S02]  /*4470*/  VOTEU.ANY UR4, UPT, PT ;  /* 0x0000000000047886 */ /* 0x000fe400038e0100 */
[----:B------:R-:W-:Y:S01]  /*4480*/  UFLO.U32 UR4, UR4 ;  /* 0x00000004000472bd */ /* 0x000fe200080e0000 */
[----:B------:R-:W-:-:S04]  /*4490*/  IMAD.U32 R2, RZ, RZ, UR5 ;  /* 0x00000005ff027e24 */ /* 0x000fc8000f8e00ff */
[----:B------:R-:W3:Y:S02]  /*44a0*/  REDUX UR8, R2 ;  /* 0x00000000020873c4 */ /* 0x000ee40000000000 */
[----:B------:R1:W-:Y:S01]  /*44b0*/  UTCATOMSWS.AND URZ, UR5 ;  /* 0x0000000500ff79e3 */ /* 0x0003e20008000000 */
[----:B--2---:R-:W-:Y:S01]  /*44c0*/  IMAD.U32 R0, RZ, RZ, UR7 ;  /* 0x00000007ff007e24 */ /* 0x004fe2000f8e00ff */
[----:B-1----:R-:W-:Y:S01]  /*44d0*/  ISETP.EQ.U32.AND P0, PT, R3, UR4, PT ;  /* 0x0000000403007c0c */ /* 0x002fe2000bf02070 */
[----:B---3--:R-:W-:-:S12]  /*44e0*/  IMAD.U32 R2, RZ, RZ, UR8 ;  /* 0x00000008ff027e24 */ /* 0x008fd8000f8e00ff */
[----:B------:R1:W-:Y:S04]  /*44f0*/  @P0 ATOMS.AND RZ, [UR6+0x14], R2 ;  /* 0x00001402ffff098c */ /* 0x0003e8000a800006 */
[----:B------:R1:W-:Y:S01]  /*4500*/  @P0 ATOMS.AND RZ, [UR6+0x18], R0 ;  /* 0x00001800ffff098c */ /* 0x0003e2000a800006 */
[----:B------:R-:W-:Y:S05]  /*4510*/  BRA `(.L_x_72) ;  /* 0x0000000000147947 */ /* 0x000fea0003800000 */
.L_x_71:
[----:B------:R-:W-:Y:S02]  /*4520*/  MOV R2, 0x4540 ;  /* 0x0000454000027802 */ /* 0x000fe40000000f00 */
[----:B----45:R-:W-:Y:S05]  /*4530*/  CALL.REL.NOINC `($__internal_0_$__cuda_sm10x_tcgen05_guardrail_trap_col_being_dealloced_not_returned_by_alloc) ;  /* 0x0000004000787944 */ /* 0x030fea0003c00000 */
[----:B------:R-:W-:Y:S05]  /*4540*/  BRA `(.L_x_72) ;  /* 0x0000000000087947 */ /* 0x000fea0003800000 */
.L_x_70:
[----:B------:R-:W-:Y:S02]  /*4550*/  MOV R2, 0x4570 ;  /* 0x0000457000027802 */ /* 0x000fe40000000f00 */
[----:B----45:R-:W-:Y:S05]  /*4560*/  CALL.REL.NOINC `($__internal_2_$__cuda_sm10x_tcgen05_guardrail_trap_unallocated_columns_being_dealloced) ;  /* 0x0000004000847944 */ /* 0x030fea0003c00000 */
.L_x_72:
[----:B------:R-:W-:Y:S01]  /*4570*/  NOP ;  /* 0x0000000000007918 */ /* 0x000fe20000000000 */
[----:B------:R-:W-:Y:S05]  /*4580*/  EXIT ;  /* 0x000000000000794d */ /* 0x000fea0003800000 */
.L_x_56:
[----:B------:R-:W-:-:S09]  /*4590*/  UISETP.NE.OR UP0, UPT, UR15, 0x3, !UP2 ;  /* 0x000000030f00788c */ /* 0x000fd2000d705670 */
[----:B------:R-:W-:Y:S05]  /*45a0*/  BRA.U UP0, `(.L_x_73) ;  /* 0x0000000d00687547 */ /* 0x000fea000b800000 */
[----:B------:R-:W2:Y:S01]  /*45b0*/  LDC.64 R2, c[0x0][0x988] ;  /* 0x00026200ff027b82 */ /* 0x000ea20000000a00 */
[----:B------:R-:W3:Y:S01]  /*45c0*/  LDCU UR30, c[0x0][0x370] ;  /* 0x00006e00ff1e77ac */ /* 0x000ee20008000800 */
[----:B------:R-:W-:Y:S01]  /*45d0*/  R2UR UR36, R131 ;  /* 0x00000000832472ca */ /* 0x000fe200000e0000 */
[----:B------:R-:W-:Y:S01]  /*45e0*/  IMAD.MOV.U32 R14, RZ, RZ, 0x1 ;  /* 0x00000001ff0e7424 */ /* 0x000fe200078e00ff */
[----:B------:R-:W-:Y:S01]  /*45f0*/  R2UR UR31, R132 ;  /* 0x00000000841f72ca */ /* 0x000fe200000e0000 */
[----:B------:R-:W3:Y:S01]  /*4600*/  LDCU.128 UR32, c[0x0][0xc10] ;  /* 0x00018200ff2077ac */ /* 0x000ee20008000c00 */
[----:B------:R-:W-:Y:S02]  /*4610*/  IMAD.MOV.U32 R13, RZ, RZ, RZ ;  /* 0x000000ffff0d7224 */ /* 0x000fe400078e00ff */
[----:B------:R-:W4:Y:S01]  /*4620*/  S2UR UR10, SR_CgaCtaId ;  /* 0x00000000000a79c3 */ /* 0x000f220000008800 */
[----:B------:R-:W1:Y:S01]  /*4630*/  LDCU UR29, c[0x0][0x374] ;  /* 0x00006e80ff1d77ac */ /* 0x000e620008000800 */
[----:B------:R-:W4:Y:S06]  /*4640*/  LDCU UR17, c[0x0][0xc0c] ;  /* 0x00018180ff1177ac */ /* 0x000f2c0008000800 */
[----:B------:R-:W4:Y:S01]  /*4650*/  LDC.64 R6, c[0x0][0x348] ;  /* 0x0000d200ff067b82 */ /* 0x000f220000000a00 */
[----:B------:R-:W4:Y:S01]  /*4660*/  LDCU UR43, c[0x0][0xc20] ;  /* 0x00018400ff2b77ac */ /* 0x000f220008000800 */
[----:B------:R-:W4:Y:S06]  /*4670*/  LDCU UR4, c[0x0][0xc30] ;  /* 0x00018600ff0477ac */ /* 0x000f2c0008000800 */
[----:B------:R-:W4:Y:S01]  /*4680*/  LDC.64 R4, c[0x0][0x990] ;  /* 0x00026400ff047b82 */ /* 0x000f220000000a00 */
[----:B--2---:R-:W-:Y:S01]  /*4690*/  ISETP.NE.U32.AND P0, PT, R2, RZ, PT ;  /* 0x000000ff0200720c */ /* 0x004fe20003f05070 */
[----:B------:R-:W-:Y:S01]  /*46a0*/  UMOV UR28, 0x400 ;  /* 0x00000400001c7882 */ /* 0x000fe20000000000 */
[----:B---3--:R-:W-:Y:S01]  /*46b0*/  UIMAD.WIDE.U32 UR6, UR30, UR32, URZ ;  /* 0x000000201e0672a5 */ /* 0x008fe2000f8e00ff */
[----:B------:R-:W-:Y:S01]  /*46c0*/  IMAD.MOV.U32 R2, RZ, RZ, 0x2000 ;  /* 0x00002000ff027424 */ /* 0x000fe200078e00ff */
[----:B------:R-:W-:Y:S01]  /*46d0*/  ISETP.NE.AND.EX P0, PT, R3, RZ, PT, P0 ;  /* 0x000000ff0300720c */ /* 0x000fe20003f05300 */
[----:B-1----:R-:W-:-:S02]  /*46e0*/  UIMAD.WIDE.U32 UR8, UR29, UR35, URZ ;  /* 0x000000231d0872a5 */ /* 0x002fc4000f8e00ff */
[----:B----4-:R-:W-:Y:S02]  /*46f0*/  ULEA UR28, UR10, UR28, 0x18 ;  /* 0x0000001c0a1c7291 */ /* 0x010fe4000f8ec0ff */
[----:B------:R-:W-:Y:S01]  /*4700*/  UMOV UR41, UR7 ;  /* 0x0000000700297c82 */ /* 0x000fe20008000000 */
[----:B------:R-:W-:Y:S02]  /*4710*/  UISETP.GE.AND UP0, UPT, UR39, 0x1, UPT ;  /* 0x000000012700788c */ /* 0x000fe4000bf06270 */
[----:B------:R-:W-:Y:S02]  /*4720*/  UIADD3 UR38, UPT, UPT, UR28, 0x110, URZ ;  /* 0x000001101c267890 */ /* 0x000fe4000fffe0ff */
[----:B------:R-:W-:Y:S01]  /*4730*/  UIADD3 UR37, UPT, UPT, UR28, 0x138, URZ ;  /* 0x000001381c257890 */ /* 0x000fe2000fffe0ff */
[----:B------:R-:W-:Y:S01]  /*4740*/  UMOV UR40, UR9 ;  /* 0x0000000900287c82 */ /* 0x000fe20008000000 */
[----:B------:R-:W-:Y:S02]  /*4750*/  UPLOP3.LUT UP1, UPT, UPT, UPT, UPT, 0x40, 0x4 ;  /* 0x000000000004789c */ /* 0x000fe40003f2e870 */
[----:B------:R-:W-:Y:S01]  /*4760*/  UISETP.NE.AND UP6, UPT, UR39, 0x1, UPT ;  /* 0x000000012700788c */ /* 0x000fe2000bfc5270 */
[----:B------:R-:W1:Y:S01]  /*4770*/  LDCU.64 UR18, c[0x0][0xc28] ;  /* 0x00018500ff1277ac */ /* 0x000e620008000a00 */
[----:B------:R-:W-:-:S02]  /*4780*/  UISETP.NE.AND UP2, UPT, UR17, 0x1, UPT ;  /* 0x000000011100788c */ /* 0x000fc4000bf45270 */
[----:B------:R-:W-:Y:S02]  /*4790*/  UISETP.NE.AND UP0, UPT, UR34, 0x1, UPT ;  /* 0x000000012200788c */ /* 0x000fe4000bf05270 */
[----:B------:R-:W-:Y:S02]  /*47a0*/  UPRMT UR38, UR10, 0x654, UR38 ;  /* 0x000006540a267896 */ /* 0x000fe40008000026 */
[----:B------:R-:W-:Y:S02]  /*47b0*/  UPRMT UR37, URZ, 0x654, UR37 ;  /* 0x00000654ff257896 */ /* 0x000fe40008000025 */
[----:B------:R-:W-:Y:S02]  /*47c0*/  USHF.R.U32.HI UR41, URZ, UR33, UR41 ;  /* 0x00000021ff297299 */ /* 0x000fe40008011629 */
[----:B------:R-:W-:Y:S02]  /*47d0*/  USHF.R.U32.HI UR40, URZ, UR43, UR40 ;  /* 0x0000002bff287299 */ /* 0x000fe40008011628 */
[----:B------:R-:W-:Y:S01]  /*47e0*/  UISETP.NE.AND UP3, UPT, UR4, 0x1, UPT ;  /* 0x000000010400788c */ /* 0x000fe2000bf65270 */
[----:B------:R-:W-:-:S10]  /*47f0*/  VOTEU.ANY UP5, P0 ;  /* 0x0000000000ff7886 */ /* 0x000fd400000a0100 */
.L_x_81:
[----:B------:R-:W-:Y:S04]  /*4800*/  SHF.L.U32 R3, R13, 0x1f, RZ ;  /* 0x0000001f0d037819 */ /* 0x000fe800000006ff */
[----:B--2---:R-:W2:Y:S02]  /*4810*/  SYNCS.PHASECHK.TRANS64.TRYWAIT P0, [UR28+0x130], R3 ;  /* 0x00013003ff0075a7 */ /* 0x004ea4000800111c */
[----:B--2---:R-:W-:Y:S05]  /*4820*/  @!P0 BRA `(.L_x_74) ;  /* 0x0000003c00308947 */ /* 0x004fea0003800000 */
.L_x_151:
[----:B------:R-:W3:Y:S01]  /*4830*/  LDS.128 R8, [UR28+0x170] ;  /* 0x0001701cff087984 */ /* 0x000ee20008000c00 */
[----:B------:R-:W-:Y:S01]  /*4840*/  UISETP.GE.AND UP0, UPT, UR39, 0x1, UPT ;  /* 0x000000012700788c */ /* 0x000fe2000bf06270 */
[----:B------:R-:W-:Y:S01]  /*4850*/  @!PT LDS RZ, [RZ] ;  /* 0x00000000fffff984 */ /* 0x000fe20000000800 */
[----:B------:R-:W-:Y:S01]  /*4860*/  @!PT LDS RZ, [RZ] ;  /* 0x00000000fffff984 */ /* 0x000fe20000000800 */
[----:B------:R-:W-:Y:S01]  /*4870*/  @!PT LDS RZ, [RZ] ;  /* 0x00000000fffff984 */ /* 0x000fe20000000800 */
[----:B------:R-:W-:Y:S01]  /*4880*/  @!PT LDS RZ, [RZ] ;  /* 0x00000000fffff984 */ /* 0x000fe20000000800 */
[----:B------:R4:W-:Y:S06]  /*4890*/  MEMBAR.ALL.CTA ;  /* 0x0000000000007992 */ /* 0x0009ec0000008000 */
[----:B----4-:R-:W4:Y:S02]  /*48a0*/  FENCE.VIEW.ASYNC.S ;  /* 0x00000000000073c6 */ /* 0x010f240000000000 */
[----:B----4-:R-:W-:Y:S01]  /*48b0*/  SYNCS.ARRIVE.TRANS64.RED.A1T0 RZ, [UR37], RZ ;  /* 0x000000ffffff79a7 */ /* 0x010fe20008100425 */
[----:B---3--:R-:W-:Y:S11]  /*48c0*/  LOP3.LUT P0, RZ, R10, 0x1, RZ, 0xc0, !PT ;  /* 0x000000010aff7812 */ /* 0x008ff6000780c0ff */
[----:B------:R-:W-:Y:S02]  /*48d0*/  @!UPT UIADD3 URZ, UPT, UPT, URZ, URZ, URZ ;  /* 0x000000fffffff290 */ /* 0x000fe4000fffe0ff */
[----:B------:R-:W-:Y:S01]  /*48e0*/  VOTEU.ANY UP2, P0 ;  /* 0x0000000000ff7886 */ /* 0x000fe20000040100 */
[----:B------:R-:W-:Y:S11]  /*48f0*/  PLOP3.LUT P0, PT, PT, PT, UP2, 0x80, 0x8 ;  /* 0x000000000008781c */ /* 0x000ff60003f0f028 */
[----:B------:R-:W-:Y:S02]  /*4900*/  @!UPT UIADD3 URZ, UPT, UPT, URZ, URZ, URZ ;  /* 0x000000fffffff290 */ /* 0x000fe4000fffe0ff */
[----:B--2---:R-:W-:Y:S02]  /*4910*/  @P0 MOV R3, R8 ;  /* 0x0000000800030202 */ /* 0x004fe40000000f00 */
[----:B------:R-:W-:Y:S02]  /*4920*/  @P0 LOP3.LUT R0, R9, 0xffff, RZ, 0xc0, !PT ;  /* 0x0000ffff09000812 */ /* 0x000fe400078ec0ff */
[----:B------:R-:W-:Y:S02]  /*4930*/  @P0 R2UR UR5, R3 ;  /* 0x00000000030502ca */ /* 0x000fe400000e0000 */
[----:B------:R-:W-:Y:S11]  /*4940*/  @P0 R2UR UR4, R0 ;  /* 0x00000000000402ca */ /* 0x000ff600000e0000 */
[----:B------:R-:W-:Y:S02]  /*4950*/  @UP2 UMOV UR16, UR5 ;  /* 0x0000000500102c82 */ /* 0x000fe40008000000 */
[----:B------:R-:W-:Y:S01]  /*4960*/  @UP2 UMOV UR15, UR4 ;  /* 0x00000004000f2c82 */ /* 0x000fe20008000000 */
[----:B------:R-:W-:Y:S05]  /*4970*/  BRA.U !UP0, `(.L_x_75) ;  /* 0x0000000108b47547 */ /* 0x000fea000b800000 */
[----:B------:R-:W-:Y:S02]  /*4980*/  UIMAD.WIDE.U32 UR8, UR15, UR35, URZ ;  /* 0x000000230f0872a5 */ /* 0x000fe4000f8e00ff */
[----:B------:R-:W-:Y:S02]  /*4990*/  UP2UR UR14, UPR, URZ, 0x2 ;  /* 0x00000002ff0e7883 */ /* 0x000fe40008000000 */
[----:B------:R-:W-:Y:S02]  /*49a0*/  UISETP.NE.AND UP1, UPT, UR34, 0x1, UPT ;  /* 0x000000012200788c */ /* 0x000fe4000bf25270 */
[----:B------:R-:W-:Y:S02]  /*49b0*/  UIMAD.WIDE.U32 UR10, UR16, UR32, URZ ;  /* 0x00000020100a72a5 */ /* 0x000fe4000f8e00ff */
[----:B------:R-:W-:Y:S02]  /*49c0*/  USEL UR4, UR29, UR40, !UP1 ;  /* 0x000000281d047287 */ /* 0x000fe4000c800000 */
[----:B------:R-:W-:Y:S02]  /*49d0*/  UISETP.NE.AND UP0, UPT, UR17, 0x1, UPT ;  /* 0x000000011100788c */ /* 0x000fe4000bf05270 */
[----:B-1----:R-:W-:Y:S02]  /*49e0*/  UIMAD.WIDE.U32 UR12, UR4, UR18, URZ ;  /* 0x00000012040c72a5 */ /* 0x002fe4000f8e00ff */
[----:B------:R-:W-:Y:S01]  /*49f0*/  USEL UR7, UR30, UR41, !UP0 ;  /* 0x000000291e077287 */ /* 0x000fe2000c000000 */
[----:B------:R-:W-:Y:S02]  /*4a00*/  UMOV UR5, UR9 ;  /* 0x0000000900057c82 */ /* 0x000fe40008000000 */
[----:B------:R-:W-:Y:S02]  /*4a10*/  USHF.R.U32.HI UR6, URZ, UR43, UR5 ;  /* 0x0000002bff067299 */ /* 0x000fe40008011605 */
[----:B------:R-:W-:Y:S02]  /*4a20*/  UIMAD.WIDE.U32 UR20, UR7, UR18, URZ ;  /* 0x00000012071472a5 */ /* 0x000fe4000f8e00ff */
[----:B------:R-:W-:Y:S02]  /*4a30*/  USEL UR6, UR15, UR6, !UP1 ;  /* 0x000000060f067287 */ /* 0x000fe4000c800000 */
[----:B------:R-:W-:Y:S01]  /*4a40*/  UISETP.NE.AND UP1, UPT, UR14, URZ, UPT ;  /* 0x000000ff0e00728c */ /* 0x000fe2000bf25270 */
[----:B------:R-:W-:Y:S01]  /*4a50*/  UMOV UR5, UR11 ;  /* 0x0000000b00057c82 */ /* 0x000fe20008000000 */
[----:B------:R-:W-:Y:S02]  /*4a60*/  UIMAD.WIDE.U32 UR10, UR6, UR18, URZ ;  /* 0x00000012060a72a5 */ /* 0x000fe4000f8e00ff */
[----:B------:R-:W-:Y:S03]  /*4a70*/  USHF.R.U32.HI UR8, URZ, UR33, UR5 ;  /* 0x00000021ff087299 */ /* 0x000fe60008011605 */
[----:B------:R-:W-:Y:S02]  /*4a80*/  UMOV UR5, UR13 ;  /* 0x0000000d00057c82 */ /* 0x000fe40008000000 */
[----:B------:R-:W-:Y:S03]  /*4a90*/  @UP6 USHF.R.U32.HI UR4, URZ, UR19, UR5 ;  /* 0x00000013ff046299 */ /* 0x000fe60008011605 */
[----:B------:R-:W-:Y:S01]  /*4aa0*/  UMOV UR5, UR21 ;  /* 0x0000001500057c82 */ /* 0x000fe20008000000 */
[----:B------:R-:W-:Y:S02]  /*4ab0*/  UIMAD UR4, UR39, UR4, URZ ;  /* 0x00000004270472a4 */ /* 0x000fe4000f8e02ff */
[----:B------:R-:W-:Y:S02]  /*4ac0*/  @UP6 USHF.R.U32.HI UR7, URZ, UR19, UR5 ;  /* 0x00000013ff076299 */ /* 0x000fe40008011605 */
[----:B------:R-:W-:Y:S02]  /*4ad0*/  USEL UR5, UR16, UR8, !UP0 ;  /* 0x0000000810057287 */ /* 0x000fe4000c000000 */
[----:B------:R-:W-:Y:S02]  /*4ae0*/  UIMAD UR8, UR39, UR7, URZ ;  /* 0x00000007270872a4 */ /* 0x000fe4000f8e02ff */
[----:B------:R-:W-:Y:S03]  /*4af0*/  UISETP.GE.AND UP0, UPT, UR6, UR4, UPT ;  /* 0x000000040600728c */ /* 0x000fe6000bf06270 */
[----:B------:R-:W-:Y:S01]  /*4b00*/  UMOV UR4, UR11 ;  /* 0x0000000b00047c82 */ /* 0x000fe20008000000 */
[----:B------:R-:W-:Y:S02]  /*4b10*/  UISETP.GE.OR UP0, UPT, UR5, UR8, UP0 ;  /* 0x000000080500728c */ /* 0x000fe40008706670 */
[----:B------:R-:W-:Y:S02]  /*4b20*/  USHF.R.U32.HI UR4, URZ, UR19, UR4 ;  /* 0x00000013ff047299 */ /* 0x000fe40008011604 */
[----:B------:R-:W-:Y:S02]  /*4b30*/  UIMAD.WIDE.U32 UR8, UR5, UR18, URZ ;  /* 0x00000012050872a5 */ /* 0x000fe4000f8e00ff */
[----:B------:R-:W-:Y:S04]  /*4b40*/  USEL UR10, UR6, UR4, !UP6 ;  /* 0x00000004060a7287 */ /* 0x000fe8000f000000 */
[----:B------:R-:W-:Y:S01]  /*4b50*/  UIADD3 UR11, UPT, UPT, -UR10, URZ, URZ ;  /* 0x000000ff0a0b7290 */ /* 0x000fe2000fffe1ff */
[----:B------:R-:W-:Y:S02]  /*4b60*/  @!UP0 UMOV UR4, UR9 ;  /* 0x0000000900048c82 */ /* 0x000fe40008000000 */
[----:B------:R-:W-:Y:S02]  /*4b70*/  @!UP0 USHF.R.U32.HI UR4, URZ, UR19, UR4 ;  /* 0x00000013ff048299 */ /* 0x000fe40008011604 */
[----:B------:R-:W-:Y:S02]  /*4b80*/  UIMAD UR8, UR39, UR11, UR6 ;  /* 0x0000000b270872a4 */ /* 0x000fe4000f8e0206 */
[----:B------:R-:W-:Y:S04]  /*4b90*/  @!UP0 USEL UR4, UR5, UR4, !UP6 ;  /* 0x0000000405048287 */ /* 0x000fe8000f000000 */
[----:B------:R-:W-:Y:S02]  /*4ba0*/  @!UP0 UIMAD UR8, UR7, UR8, UR4 ;  /* 0x00000008070882a4 */ /* 0x000fe4000f8e0204 */
[----:B------:R-:W-:Y:S02]  /*4bb0*/  @!UP0 UIADD3 UR9, UPT, UPT, UR10, -UR4, URZ ;  /* 0x800000040a098290 */ /* 0x000fe4000fffe0ff */
[----:B------:R-:W-:Y:S02]  /*4bc0*/  UIADD3 UR4, UPT, UPT, -UR5, URZ, URZ ;  /* 0x000000ff05047290 */ /* 0x000fe4000fffe1ff */
[----:B------:R-:W-:Y:S02]  /*4bd0*/  UIADD3 UR7, UPT, UPT, -UR6, URZ, URZ ;  /* 0x000000ff06077290 */ /* 0x000fe4000fffe1ff */
[----:B------:R-:W-:Y:S02]  /*4be0*/  @!UP0 UIMAD UR6, UR9, UR39, UR5 ;  /* 0x00000027090682a4 */ /* 0x000fe4000f8e0205 */
[----:B------:R-:W-:Y:S02]  /*4bf0*/  UIMAD UR16, UR17, UR4, UR16 ;  /* 0x00000004111072a4 */ /* 0x000fe4000f8e0210 */
[----:B------:R-:W-:Y:S01]  /*4c00*/  UIMAD UR15, UR34, UR7, UR15 ;  /* 0x00000007220f72a4 */ /* 0x000fe2000f8e020f */
[----:B------:R-:W-:Y:S02]  /*4c10*/  @!UP0 UMOV UR5, UR8 ;  /* 0x0000000800058c82 */ /* 0x000fe40008000000 */
[----:B------:R-:W-:Y:S02]  /*4c20*/  UIMAD UR16, UR5, UR17, UR16 ;  /* 0x00000011051072a4 */ /* 0x000fe4000f8e0210 */
[----:B------:R-:W-:Y:S11]  /*4c30*/  UIMAD UR15, UR6, UR34, UR15 ;  /* 0x00000022060f72a4 */ /* 0x000ff6000f8e020f */
[----:B------:R-:W-:Y:S01]  /*4c40*/  @!UPT UIADD3 URZ, UPT, UPT, URZ, URZ, URZ ;  /* 0x000000fffffff290 */ /* 0x000fe2000fffe0ff */
.L_x_75:
[----:B------:R-:W2:Y:S01]  /*4c50*/  @!UP3 LDCU.128 UR8, c[0x0][0xc10] ;  /* 0x00018200ff08b7ac */ /* 0x000ea20008000c00 */
[C---:B------:R-:W-:Y:S02]  /*4c60*/  ISETP.NE.U32.AND P2, PT, R4.reuse, RZ, PT ;  /* 0x000000ff0400720c */ /* 0x040fe40003f45070 */
[----:B------:R-:W-:Y:S02]  /*4c70*/  ISETP.NE.U32.AND P1, PT, R4, RZ, PT ;  /* 0x000000ff0400720c */ /* 0x000fe40003f25070 */
[C---:B------:R-:W-:Y:S02]  /*4c80*/  ISETP.NE.AND.EX P2, PT, R5.reuse, RZ, PT, P2 ;  /* 0x000000ff0500720c */ /* 0x040fe40003f45320 */
[----:B------:R-:W-:Y:S01]  /*4c90*/  ISETP.NE.AND.EX P1, PT, R5, RZ, PT, P1 ;  /* 0x000000ff0500720c */ /* 0x000fe20003f25310 */
[----:B------:R-:W3:Y:S01]  /*4ca0*/  @!UP3 LDCU UR5, c[0x0][0xc0c] ;  /* 0x00018180ff05b7ac */ /* 0x000ee20008000800 */
[----:B------:R-:W-:Y:S01]  /*4cb0*/  SHF.L.U32 R3, R14, 0x1f, RZ ;  /* 0x0000001f0e037819 */ /* 0x000fe200000006ff */
[----:B--2---:R-:W-:Y:S07]  /*4cc0*/  UIMAD.WIDE.U32 UR6, UR16, UR8, URZ ;  /* 0x00000008100672a5 */ /* 0x004fee000f8e00ff */
[----:B------:R-:W-:Y:S01]  /*4cd0*/  @!UP3 UMOV UR4, UR7 ;  /* 0x000000070004bc82 */ /* 0x000fe20008000000 */
[----:B---3--:R-:W-:Y:S02]  /*4ce0*/  @!UP3 UISETP.NE.AND UP0, UPT, UR5, 0x1, UPT ;  /* 0x000000010500b88c */ /* 0x008fe4000bf05270 */
[----:B------:R-:W-:Y:S02]  /*4cf0*/  @!UP3 USHF.R.U32.HI UR4, URZ, UR9, UR4 ;  /* 0x00000009ff04b299 */ /* 0x000fe40008011604 */
[----:B------:R-:W-:Y:S02]  /*4d00*/  UIMAD.WIDE.U32 UR6, UR15, UR11, URZ ;  /* 0x0000000b0f0672a5 */ /* 0x000fe4000f8e00ff */
[----:B------:R-:W-:Y:S02]  /*4d10*/  @!UP3 USEL UR8, UR16, UR4, !UP0 ;  /* 0x000000041008b287 */ /* 0x000fe4000c000000 */
[----:B------:R-:W-:Y:S03]  /*4d20*/  @!UP3 UISETP.NE.AND UP0, UPT, UR10, 0x1, UPT ;  /* 0x000000010a00b88c */ /* 0x000fe6000bf05270 */
[----:B------:R-:W-:Y:S02]  /*4d30*/  @!UP3 UMOV UR6, UR7 ;  /* 0x000000070006bc82 */ /* 0x000fe40008000000 */
[----:B------:R-:W2:Y:S02]  /*4d40*/  @!UP3 LDCU UR4, c[0x0][0xc20] ;  /* 0x00018400ff04b7ac */ /* 0x000ea40008000800 */
[----:B--2---:R-:W-:Y:S04]  /*4d50*/  @!UP3 USHF.R.U32.HI UR6, URZ, UR4, UR6 ;  /* 0x00000004ff06b299 */ /* 0x004fe80008011606 */
[----:B------:R-:W-:Y:S04]  /*4d60*/  @!UP3 USEL UR6, UR15, UR6, !UP0 ;  /* 0x000000060f06b287 */ /* 0x000fe8000c000000 */
[----:B------:R-:W-:Y:S02]  /*4d70*/  @!UP3 UIADD3 UR4, UPT, UPT, -UR8, UR6, URZ ;  /* 0x000000060804b290 */ /* 0x000fe4000fffe1ff */
[----:B------:R-:W-:Y:S02]  /*4d80*/  @!UP3 UIADD3 UR6, UPT, UPT, UR8, -UR6, URZ ;  /* 0x800000060806b290 */ /* 0x000fe4000fffe0ff */
[----:B------:R-:W-:Y:S02]  /*4d90*/  @!UP3 UIMAD UR16, UR4, UR5, UR16 ;  /* 0x000000050410b2a4 */ /* 0x000fe4000f8e0210 */
[----:B------:R-:W-:Y:S01]  /*4da0*/  @!UP3 UIMAD UR15, UR6, UR10, UR15 ;  /* 0x0000000a060fb2a4 */ /* 0x000fe2000f8e020f */
[----:B------:R-:W-:Y:S11]  /*4db0*/  BRA.U UP1, `(.L_x_76) ;  /* 0x0000000101107547 */ /* 0x000ff6000b800000 */
[----:B------:R-:W-:Y:S04]  /*4dc0*/  MOV R12, UR42 ;  /* 0x0000002a000c7c02 */ /* 0x000fe80008000f00 */
[----:B------:R-:W-:Y:S04]  /*4dd0*/  SHF.L.U32 R12, R12, 0x1f, RZ ;  /* 0x0000001f0c0c7819 */ /* 0x000fe800000006ff */
[----:B------:R-:W2:Y:S02]  /*4de0*/  SYNCS.PHASECHK.TRANS64.TRYWAIT P3, [UR28+0x128], R12 ;  /* 0x0001280cff0075a7 */ /* 0x000ea4000806111c */
[----:B--2---:R-:W-:Y:S05]  /*4df0*/  @!P3 BRA `(.L_x_77) ;  /* 0x0000003400d4b947 */ /* 0x004fea0003800000 */
.L_x_76:
[----:B------:R-:W-:Y:S05]  /*4e00*/  @!P2 BRA `(.L_x_78) ;  /* 0x000000000030a947 */ /* 0x000fea0003800000 */
[----:B------:R-:W-:Y:S01]  /*4e10*/  UPLOP3.LUT UP4, UPT, UPT, UPT, UP5, 0x80, 0x8 ;  /* 0x000000000008789c */ /* 0x000fe20003f8f050 */
[----:B------:R-:W-:Y:S01]  /*4e20*/  HFMA2 R139, -RZ, RZ, 0, 5.9604644775390625e-08 ;  /* 0x00000001ff8b7431 */ /* 0x000fe200000001ff */
[----:B------:R-:W3:Y:S04]  /*4e30*/  LDCU.64 UR4, c[0x0][0x358] ;  /* 0x00006b00ff0477ac */ /* 0x000ee80008000a00 */
[----:B------:R-:W-:Y:S11]  /*4e40*/  PLOP3.LUT P2, PT, PT, PT, UP4, 0x80, 0x8 ;  /* 0x000000000008781c */ /* 0x000ff60003f4f048 */
[----:B------:R-:W-:Y:S02]  /*4e50*/  @!UPT UIADD3 URZ, UPT, UPT, URZ, URZ, URZ ;  /* 0x000000fffffff290 */ /* 0x000fe4000fffe0ff */
[----:B------:R-:W4:Y:S01]  /*4e60*/  @P2 LDC.64 R18, c[0x0][0x988] ;  /* 0x00026200ff122b82 */ /* 0x000f220000000a00 */
[----:B--2---:R-:W-:Y:S04]  /*4e70*/  @P2 IMAD R0, R16, R4, RZ ;  /* 0x0000000410002224 */ /* 0x004fe800078e02ff */
[----:B----4-:R-:W-:Y:S01]  /*4e80*/  @P2 IMAD.WIDE R18, R0, 0x4, R18 ;  /* 0x0000000400122825 */ /* 0x010fe200078e0212 */
[----:B------:R-:W-:Y:S04]  /*4e90*/  MOV R0, 0x1 ;  /* 0x0000000100007802 */ /* 0x000fe80000000f00 */
[----:B---3-5:R3:W5:Y:S01]  /*4ea0*/  @P2 LDG.E R71, desc[UR4][R18.64] ;  /* 0x0000000412472981 */ /* 0x028762000c1e1900 */
[----:B------:R-:W-:Y:S01]  /*4eb0*/  @!P2 PRMT R139, R0, 0x7610, R139 ;  /* 0x00007610008ba816 */ /* 0x000fe2000000008b */
[----:B---3--:R-:W4:Y:S06]  /*4ec0*/  @!P2 LDC R71, c[0x0][0x980] ;  /* 0x00026000ff47ab82 */ /* 0x008f2c0000000800 */
.L_x_78:
[----:B----45:R-:W-:Y:S01]  /*4ed0*/  @!P1 FSETP.EQ.AND P2, PT, R71, RZ, PT ;  /* 0x000000ff4700920b */ /* 0x030fe20003f42000 */
[----:B------:R-:W-:Y:S01]  /*4ee0*/  @!UPT UIADD3 URZ, UPT, UPT, URZ, URZ, URZ ;  /* 0x000000fffffff290 */ /* 0x000fe2000fffe0ff */
[----:B------:R-:W-:Y:S11]  /*4ef0*/  @!P1 BRA `(.L_x_79) ;  /* 0x0000000000149947 */ /* 0x000ff60003800000 */
[----:B------:R-:W-:Y:S02]  /*4f00*/  LOP3.LUT P1, RZ, R139, 0xff, RZ, 0xc0, !PT ;  /* 0x000000ff8bff7812 */ /* 0x000fe4000782c0ff */
[----:B------:R-:W-:Y:S04]  /*4f10*/  PLOP3.LUT P2, PT, PT, PT, UP4, 0x80, 0x8 ;  /* 0x000000000008781c */ /* 0x000fe80003f4f048 */
[----:B------:R-:W-:Y:S07]  /*4f20*/  PLOP3.LUT P2, PT, P2, PT, PT, 0x8, 0x80 ;  /* 0x000000000080781c */ /* 0x000fee000174e170 */
[----:B------:R-:W-:Y:S11]  /*4f30*/  @P1 FSETP.EQ.AND P2, PT, R71, RZ, PT ;  /* 0x000000ff4700120b */ /* 0x000ff60003f42000 */
[----:B------:R-:W-:Y:S02]  /*4f40*/  @!UPT UIADD3 URZ, UPT, UPT, URZ, URZ, URZ ;  /* 0x000000fffffff290 */ /* 0x000fe4000fffe0ff */
.L_x_79:
[----:B------:R-:W3:Y:S01]  /*4f50*/  SYNCS.PHASECHK.TRANS64.TRYWAIT P1, [UR28+0x118], R3 ;  /* 0x00011803ff0075a7 */ /* 0x000ee2000802111c */
[----:B------:R-:W-:Y:S02]  /*4f60*/  ELECT P3, URZ, PT ;  /* 0x0000000000ff782f */ /* 0x000fe40003860000 */
[----:B------:R-:W-:Y:S01]  /*4f70*/  @P0 SHF.R.U32.HI R16, RZ, 0x10, R9 ;  /* 0x00000010ff100819 */ /* 0x000fe20000011609 */
[----:B---3--:R-:W-:Y:S10]  /*4f80*/  @!P1 BRA `(.L_x_80) ;  /* 0x0000003400889947 */ /* 0x008ff40003800000 */
.L_x_154:
[----:B------:R-:W-:Y:S02]  /*4f90*/  PLOP3.LUT P2, PT, P2, P3, PT, 0xf2, 0x2f ;  /* 0x00000000002f781c */ /* 0x000fe40001747e72 */
[----:B------:R-:W-:Y:S02]  /*4fa0*/  LOP3.LUT R14, R14, 0x1, RZ, 0x3c, !PT ;  /* 0x000000010e0e7812 */ /* 0x000fe400078e3cff */
[----:B------:R-:W-:Y:S09]  /*4fb0*/  LOP3.LUT R13, R13, 0x1, RZ, 0x3c, !PT ;  /* 0x000000010d0d7812 */ /* 0x000ff200078e3cff */
[----:B------:R-:W-:Y:S01]  /*4fc0*/  VOTEU.ALL UP0, P2 ;  /* 0x0000000000ff7886 */ /* 0x000fe20001000000 */
[----:B--2---:R-:W-:Y:S01]  /*4fd0*/  @!P2 IADD3 R3, P0, PT, R6, 0x680, RZ ;  /* 0x000006800603a810 */ /* 0x004fe20007f1e0ff */
[----:B------:R-:W-:Y:S03]  /*4fe0*/  @!P2 IMAD.MOV.U32 R0, RZ, 0x20, RZ ;  /* 0x00000020ff00a824 */ /* 0x000fe600078e00ff */
[----:B------:R-:W2:Y:S01]  /*4ff0*/  @!UP0 LDCU.128 UR24, c[0x0][0xa80] ;  /* 0x00015000ff1887ac */ /* 0x000ea20008000c00 */
[----:B------:R-:W-:Y:S01]  /*5000*/  @!P2 IMAD.MOV.U32 R0, RZ, 0x400, R0 ;  /* 0x00000400ff00a824 */ /* 0x000fe200078e0000 */
[----:B------:R-:W3:Y:S01]  /*5010*/  @!UP0 LDCU.128 UR20, c[0x0][0xa90] ;  /* 0x00015200ff1487ac */ /* 0x000ee20008000c00 */
[----:B------:R-:W4:Y:S01]  /*5020*/  @!UP0 LDCU UR6, c[0x0][0xaa0] ;  /* 0x00015400ff0687ac */ /* 0x000f220008000800 */
[----:B------:R-:W-:Y:S02]  /*5030*/  @!UP0 USHF.L.U32 UR11, UR44, 0x7, URZ ;  /* 0x000000072c0b8899 */ /* 0x000fe400080006ff */
[----:B--2---:R-:W-:Y:S02]  /*5040*/  @!UP0 UISETP.NE.AND UP1, UPT, UR24, 0x1, UPT ;  /* 0x000000011800888c */ /* 0x004fe4000bf25270 */
[----:B------:R-:W-:Y:S02]  /*5050*/  UIMAD.WIDE.U32 UR4, UR11, UR25, URZ ;  /* 0x000000190b0472a5 */ /* 0x000fe4000f8e00ff */
[----:B------:R-:W-:Y:S02]  /*5060*/  @!UP0 USHF.L.U32 UR10, UR45, 0x6, URZ ;  /* 0x000000062d0a8899 */ /* 0x000fe400080006ff */
[----:B------:R-:W-:Y:S02]  /*5070*/  @!UP0 UIADD3 UR8, UPT, UPT, UR28, 0x200, URZ ;  /* 0x000002001c088890 */ /* 0x000fe4000fffe0ff */
[----:B------:R-:W-:Y:S02]  /*5080*/  @!UP0 UIADD3 UR9, UPT, UPT, UR28, 0x110, URZ ;  /* 0x000001101c098890 */ /* 0x000fe4000fffe0ff */
[----:B------:R-:W-:Y:S02]  /*5090*/  UIADD3 UR45, UPT, UPT, UR15, UR36, URZ ;  /* 0x000000240f2d7290 */ /* 0x000fe4000fffe0ff */
[----:B------:R-:W-:Y:S01]  /*50a0*/  UIADD3 UR44, UPT, UPT, UR16, UR31, URZ ;  /* 0x0000001f102c7290 */ /* 0x000fe2000fffe0ff */
[----:B------:R-:W-:Y:S02]  /*50b0*/  @!UP0 UMOV UR4, UR5 ;  /* 0x0000000500048c82 */ /* 0x000fe40008000000 */
[----:B------:R-:W-:Y:S04]  /*50c0*/  @!UP0 USHF.R.U32.HI UR4, URZ, UR26, UR4 ;  /* 0x0000001aff048299 */ /* 0x000fe80008011604 */
[----:B------:R-:W-:Y:S02]  /*50d0*/  @!UP0 USEL UR12, UR11, UR4, !UP1 ;  /* 0x000000040b0c8287 */ /* 0x000fe4000c800000 */
[----:B------:R-:W-:Y:S02]  /*50e0*/  @!UP0 UISETP.NE.AND UP1, UPT, UR27, 0x1, UPT ;  /* 0x000000011b00888c */ /* 0x000fe4000bf25270 */
[----:B---3--:R-:W-:Y:S07]  /*50f0*/  UIMAD.WIDE.U32 UR4, UR12, UR20, URZ ;  /* 0x000000140c0472a5 */ /* 0x008fee000f8e00ff */
[----:B------:R-:W-:Y:S02]  /*5100*/  @!UP0 UMOV UR4, UR5 ;  /* 0x0000000500048c82 */ /* 0x000fe40008000000 */
[----:B------:R-:W-:Y:S04]  /*5110*/  @!UP0 USHF.R.U32.HI UR4, URZ, UR21, UR4 ;  /* 0x00000015ff048299 */ /* 0x000fe80008011604 */
[----:B------:R-:W-:Y:S02]  /*5120*/  @!UP0 USEL UR13, UR12, UR4, !UP1 ;  /* 0x000000040c0d8287 */ /* 0x000fe4000c800000 */
[----:B------:R-:W-:Y:S02]  /*5130*/  @!UP0 UISETP.NE.AND UP1, UPT, UR22, 0x1, UPT ;  /* 0x000000011600888c */ /* 0x000fe4000bf25270 */
[----:B------:R-:W-:Y:S07]  /*5140*/  UIMAD.WIDE.U32 UR4, UR13, UR23, URZ ;  /* 0x000000170d0472a5 */ /* 0x000fee000f8e00ff */
[----:B------:R-:W-:Y:S02]  /*5150*/  @!UP0 UMOV UR4, UR5 ;  /* 0x0000000500048c82 */ /* 0x000fe40008000000 */
[----:B----4-:R-:W-:Y:S01]  /*5160*/  @!UP0 USHF.R.U32.HI UR4, URZ, UR6, UR4 ;  /* 0x00000006ff048299 */ /* 0x010fe20008011604 */
[----:B------:R-:W-:Y:S01]  /*5170*/  @!P2 R2UR UR6, R0 ;  /* 0x000000000006a2ca */ /* 0x000fe200000e0000 */
[----:B------:R-:W-:Y:S02]  /*5180*/  @!P2 IMAD.X R0, RZ, RZ, R7, P0 ;  /* 0x000000ffff00a224 */ /* 0x000fe400000e0607 */
[----:B------:R-:W-:Y:S02]  /*5190*/  @!UP0 USEL UR14, UR13, UR4, !UP1 ;  /* 0x000000040d0e8287 */ /* 0x000fe4000c800000 */
[----:B------:R-:W-:Y:S02]  /*51a0*/  @!UP0 UIADD3 UR4, UPT, UPT, -UR12, URZ, URZ ;  /* 0x000000ff0c048290 */ /* 0x000fe4000fffe1ff */
[----:B------:R-:W-:Y:S02]  /*51b0*/  @!UP0 UIADD3 UR5, UPT, UPT, -UR14, URZ, URZ ;  /* 0x000000ff0e058290 */ /* 0x000fe4000fffe1ff */
[----:B------:R-:W-:Y:S02]  /*51c0*/  @!UP0 UIMAD UR11, UR24, UR4, UR11 ;  /* 0x00000004180b82a4 */ /* 0x000fe4000f8e020b */
[----:B------:R-:W-:Y:S02]  /*51d0*/  @!UP0 UIADD3 UR4, UPT, UPT, -UR13, URZ, URZ ;  /* 0x000000ff0d048290 */ /* 0x000fe4000fffe1ff */
[----:B------:R-:W-:Y:S01]  /*51e0*/  @!UP0 UIMAD UR13, UR22, UR5, UR13 ;  /* 0x00000005160d82a4 */ /* 0x000fe2000f8e020d */
[----:B------:R-:W-:Y:S01]  /*51f0*/  @!P2 R2UR UR5, R3 ;  /* 0x000000000305a2ca */ /* 0x000fe200000e0000 */
[----:B------:R-:W-:Y:S02]  /*5200*/  @!UP0 UIMAD UR12, UR27, UR4, UR12 ;  /* 0x000000041b0c82a4 */ /* 0x000fe4000f8e020c */
[----:B------:R-:W-:Y:S01]  /*5210*/  @!UP0 UPRMT UR6, UR6, 0x5410, URZ ;  /* 0x0000541006068896 */ /* 0x000fe200080000ff */
[----:B------:R-:W-:Y:S01]  /*5220*/  @!P2 R2UR UR4, R0 ;  /* 0x000000000004a2ca */ /* 0x000fe200000e0000 */
[----:B------:R-:W-:Y:S01]  /*5230*/  VOTEU.ALL UP0, P2 ;  /* 0x0000000000ff7886 */ /* 0x000fe20001000000 */
[----:B------:R-:W-:Y:S07]  /*5240*/  UPLOP3.LUT UP1, UPT, UPT, UPT, UPT, 0x80, 0x8 ;  /* 0x000000000008789c */ /* 0x000fee0003f2f070 */
[----:B------:R-:W-:Y:S04]  /*5250*/  IMAD.U32 R8, RZ, RZ, UR5 ;  /* 0x00000005ff087e24 */ /* 0x000fe8000f8e00ff */
[----:B------:R-:W-:Y:S01]  /*5260*/  IMAD.U32 R9, RZ, RZ, UR4 ;  /* 0x00000004ff097e24 */ /* 0x000fe2000f8e00ff */
[----:B------:R-:W-:Y:S04]  /*5270*/  @!P2 R2UR UR4, R8 ;  /* 0x000000000804a2ca */ /* 0x000fe800000e0000 */
[----:B------:R-:W-:Y:S11]  /*5280*/  @!P2 R2UR UR5, R9 ;  /* 0x000000000905a2ca */ /* 0x000ff600000e0000 */
[----:B------:R-:W-:Y:S02]  /*5290*/  @!UPT UIADD3 URZ, UPT, UPT, URZ, URZ, URZ ;  /* 0x000000fffffff290 */ /* 0x000fe4000fffe0ff */
[----:B------:R2:W-:Y:S01]  /*52a0*/  @!UP0 UTMALDG.5D.IM2COL [UR8], [UR4], UR6 ;  /* 0x00000008040083b4 */ /* 0x0005e20008060006 */
[----:B------:R2:W-:Y:S01]  /*52b0*/  @!P2 SYNCS.ARRIVE.TRANS64.RED.A0TR RZ, [UR28+0x110], R2 ;  /* 0x00011002ffffa9a7 */ /* 0x0005e2000830041c */
[----:B------:R-:W-:Y:S01]  /*52c0*/  SYNCS.ARRIVE.TRANS64.RED.A1T0 RZ, [UR38], RZ ;  /* 0x000000ffffff79a7 */ /* 0x000fe20008100426 */
[----:B------:R-:W-:Y:S05]  /*52d0*/  BRA.U UP2, `(.L_x_81) ;  /* 0xfffffff502487547 */ /* 0x000fea000b83ffff */
[----:B------:R-:W-:Y:S07]  /*52e0*/  MOV R0, UR28 ;  /* 0x0000001c00007c02 */ /* 0x000fee0008000f00 */
.L_x_82:
[----:B--2---:R-:W-:-:S04]  /*52f0*/  SHF.L.U32 R2, R14, 0x1f, RZ ;  /* 0x0000001f0e027819 */ /* 0x004fc800000006ff */
[----:B------:R2:W3:Y:S03]  /*5300*/  SYNCS.PHASECHK.TRANS64.TRYWAIT P0, [R0+URZ+0x118], R2 ;  /* 0x00011802000075a7 */ /* 0x0004e600080011ff */
[----:B---3--:R-:W-:Y:S05]  /*5310*/  @!P0 NANOSLEEP.SYNCS 0x989680 ;  /* 0x009896800000895d */ /* 0x008fea0003900000 */
[----:B------:R-:W3:Y:S02]  /*5320*/  @!P0 SYNCS.PHASECHK.TRANS64 P0, [R0+URZ+0x118], R2 ;  /* 0x00011802000085a7 */ /* 0x000ee400080010ff */
[----:B-1-3--:R-:W-:Y:S05]  /*5330*/  @P0 EXIT ;  /* 0x000000000000094d */ /* 0x00afea0003800000 */
[----:B------:R-:W-:Y:S05]  /*5340*/  BRA `(.L_x_82) ;  /* 0xfffffffc00e87947 */ /* 0x000fea000383ffff */
.L_x_73:
[----:B------:R-:W-:-:S06]  /*5350*/  UISETP.GE.AND UP0, UPT, UR15, 0x4, UPT ;  /* 0x000000040f00788c */ /* 0x000fcc000bf06270 */
[----:B------:R-:W-:-:S13]  /*5360*/  PLOP3.LUT P0, PT, PT, PT, UP0, 0x80, 0x8 ;  /* 0x000000000008781c */ /* 0x000fda0003f0f008 */
[----:B-1----:R-:W-:Y:S05]  /*5370*/  @!P0 EXIT ;  /* 0x000000000000894d */ /* 0x002fea0003800000 */
[----:B------:R-:W1:Y:S08]  /*5380*/  S2UR UR4, SR_CgaCtaId ;  /* 0x00000000000479c3 */ /* 0x000e700000008800 */
[----:B------:R-:W-:Y:S01]  /*5390*/  BAR.SYNC.DEFER_BLOCKING 0x6, 0xa0 ;  /* 0x0182800000007b1d */ /* 0x000fe20000010000 */
[C---:B------:R-:W-:Y:S01]  /*53a0*/  IMAD.SHL.U32 R4, R133.reuse, 0x40, RZ ;  /* 0x0000004085047824 */ /* 0x040fe200078e00ff */
[C---:B------:R-:W-:Y:S01]  /*53b0*/  SHF.L.U32 R69, R133.reuse, 0x10, RZ ;  /* 0x0000001085457819 */ /* 0x040fe200000006ff */
[C---:B------:R-:W-:Y:S01]  /*53c0*/  IMAD.SHL.U32 R138, R133.reuse, 0x8, RZ ;  /* 0x00000008858a7824 */ /* 0x040fe200078e00ff */
[----:B------:R-:W-:Y:S01]  /*53d0*/  CS2R R134, SRZ ;  /* 0x0000000000867805 */ /* 0x000fe2000001ff00 */
[----:B------:R-:W-:Y:S01]  /*53e0*/  IMAD.SHL.U32 R145, R133, 0x10, RZ ;  /* 0x0000001085917824 */ /* 0x000fe200078e00ff */
[----:B------:R-:W-:Y:S01]  /*53f0*/  UMOV UR43, 0x400 ;  /* 0x00000400002b7882 */ /* 0x000fe20000000000 */
[----:B------:R-:W-:Y:S01]  /*5400*/  LOP3.LUT R5, R4, 0x180, RZ, 0xc0, !PT ;  /* 0x0000018004057812 */ /* 0x000fe200078ec0ff */
[----:B------:R-:W-:Y:S01]  /*5410*/  IMAD.MOV.U32 R68, RZ, RZ, RZ ;  /* 0x000000ffff447224 */ /* 0x000fe200078e00ff */
[----:B------:R-:W-:Y:S01]  /*5420*/  LOP3.LUT R69, R69, 0x600000, RZ, 0xc0, !PT ;  /* 0x0060000045457812 */ /* 0x000fe200078ec0ff */
[----:B------:R-:W-:Y:S01]  /*5430*/  IMAD.MOV.U32 R136, RZ, RZ, RZ ;  /* 0x000000ffff887224 */ /* 0x000fe200078e00ff */
[----:B------:R-:W-:Y:S01]  /*5440*/  LOP3.LUT R138, R5, 0x30, R138, 0xf8, !PT ;  /* 0x00000030058a7812 */ /* 0x000fe200078ef88a */
[----:B------:R-:W2:Y:S01]  /*5450*/  LDCU UR54, c[0x0][0x370] ;  /* 0x00006e00ff3677ac */ /* 0x000ea20008000800 */
[----:B------:R-:W-:-:S02]  /*5460*/  LOP3.LUT R137, R145, 0x20, RZ, 0xc0, !PT ;  /* 0x0000002091897812 */ /* 0x000fc400078ec0ff */
[----:B------:R-:W-:Y:S01]  /*5470*/  LOP3.LUT R138, R138, 0x1e40, R4, 0xf8, !PT ;  /* 0x00001e408a8a7812 */ /* 0x000fe200078ef804 */
[----:B------:R-:W3:Y:S01]  /*5480*/  LDCU UR42, c[0x0][0xc0c] ;  /* 0x00018180ff2a77ac */ /* 0x000ee20008000800 */
[----:B------:R-:W-:Y:S01]  /*5490*/  LOP3.LUT R145, R145, 0x40, RZ, 0xc0, !PT ;  /* 0x0000004091917812 */ /* 0x000fe200078ec0ff */
[----:B------:R-:W4:Y:S01]  /*54a0*/  LDCU UR38, c[0x0][0xc30] ;  /* 0x00018600ff2677ac */ /* 0x000f220008000800 */
[----:B-1----:R-:W-:Y:S01]  /*54b0*/  ULEA UR43, UR4, UR43, 0x18 ;  /* 0x0000002b042b7291 */ /* 0x002fe2000f8ec0ff */
[----:B------:R-:W1:Y:S05]  /*54c0*/  LDCU.64 UR4, c[0x0][0x9a8] ;  /* 0x00013500ff0477ac */ /* 0x000e6a0008000a00 */
[----:B------:R-:W-:Y:S01]  /*54d0*/  VIADD R146, R138, UR43 ;  /* 0x0000002b8a927c36 */ /* 0x000fe20008000000 */
[----:B------:R-:W2:Y:S02]  /*54e0*/  LDCU.64 UR52, c[0x0][0x988] ;  /* 0x00013100ff3477ac */ /* 0x000ea40008000a00 */
[----:B------:R-:W3:Y:S02]  /*54f0*/  LDS R2, [UR43+0x180] ;  /* 0x0001802bff027984 */ /* 0x000ee40008000800 */
[--C-:B------:R-:W-:Y:S01]  /*5500*/  IADD3 R137, PT, PT, -R137, 0x200, R146.reuse ;  /* 0x0000020089897810 */ /* 0x100fe20007ffe192 */
[----:B------:R-:W2:Y:S01]  /*5510*/  LDCU.64 UR40, c[0x0][0xc28] ;  /* 0x00018500ff2877ac */ /* 0x000ea20008000a00 */
[----:B------:R-:W-:-:S03]  /*5520*/  IADD3 R146, PT, PT, -R145, 0x200, R146 ;  /* 0x0000020091927810 */ /* 0x000fc60007ffe192 */
[----:B------:R-:W-:Y:S01]  /*5530*/  IMAD.IADD R145, R137, 0x1, -R145 ;  /* 0x0000000189917824 */ /* 0x000fe200078e0a91 */
[----:B------:R-:W2:Y:S01]  /*5540*/  LDCU.64 UR56, c[0x0][0x990] ;  /* 0x00013200ff3877ac */ /* 0x000ea20008000a00 */
[----:B-1----:R-:W-:Y:S01]  /*5550*/  IMAD.U32 R142, RZ, RZ, UR4 ;  /* 0x00000004ff8e7e24 */ /* 0x002fe2000f8e00ff */
[----:B------:R-:W-:Y:S01]  /*5560*/  UIADD3 UR4, UPT, UPT, UR43, 0x2200, URZ ;  /* 0x000022002b047890 */ /* 0x000fe2000fffe0ff */
[----:B------:R-:W-:Y:S01]  /*5570*/  IMAD.U32 R141, RZ, RZ, UR5 ;  /* 0x00000005ff8d7e24 */ /* 0x000fe2000f8e00ff */
[----:B------:R-:W1:Y:S04]  /*5580*/  LDCU.64 UR58, c[0x0][0x9b0] ;  /* 0x00013600ff3a77ac */ /* 0x000e680008000a00 */
[----:B------:R-:W-:Y:S01]  /*5590*/  MOV R147, UR4 ;  /* 0x0000000400937c02 */ /* 0x000fe20008000f00 */
[----:B------:R-:W1:Y:S01]  /*55a0*/  LDCU.128 UR48, c[0x0][0xc10] ;  /* 0x00018200ff3077ac */ /* 0x000e620008000c00 */
[----:B------:R-:W1:Y:S01]  /*55b0*/  LDCU.128 UR60, c[0x0][0xb80] ;  /* 0x00017000ff3c77ac */ /* 0x000e620008000c00 */
[----:B------:R-:W1:Y:S01]  /*55c0*/  LDCU UR47, c[0x0][0x374] ;  /* 0x00006e80ff2f77ac */ /* 0x000e620008000800 */
[----:B------:R-:W-:Y:S01]  /*55d0*/  UIADD3 UR55, UPT, UPT, UR43, 0x200, URZ ;  /* 0x000002002b377890 */ /* 0x000fe2000fffe0ff */
[C---:B---3--:R-:W-:Y:S01]  /*55e0*/  VIADD R3, R2.reuse, 0x40 ;  /* 0x0000004002037836 */ /* 0x048fe20000000000 */
[----:B------:R-:W-:-:S04]  /*55f0*/  LOP3.LUT R2, R2, 0xffff, RZ, 0xc0, !PT ;  /* 0x0000ffff02027812 */ /* 0x000fc800078ec0ff */
[----:B------:R-:W-:-:S05]  /*5600*/  LOP3.LUT R3, R3, 0xffff, RZ, 0xc0, !PT ;  /* 0x0000ffff03037812 */ /* 0x000fca00078ec0ff */
[----:B-12-4-:R3:W-:Y:S02]  /*5610*/  STL.64 [R1], R2 ;  /* 0x0000000201007387 */ /* 0x0167e40000100a00 */
.L_x_100:
[----:B---3--:R-:W-:Y:S04]  /*5620*/  SHF.L.U32 R2, R135, 0x1f, RZ ;  /* 0x0000001f87027819 */ /* 0x008fe800000006ff */
[----:B-1----:R-:W1:Y:S02]  /*5630*/  SYNCS.PHASECHK.TRANS64.TRYWAIT P0, [UR43+0x130], R2 ;  /* 0x00013002ff0075a7 */ /* 0x002e64000800112b */
[----:B-12---:R-:W-:Y:S05]  /*5640*/  @!P0 BRA `(.L_x_83) ;  /* 0x0000002c00f08947 */ /* 0x006fea0003800000 */
.L_x_156:
[----:B------:R-:W2:Y:S01]  /*5650*/  LDS.128 R4, [UR43+0x170] ;  /* 0x0001702bff047984 */ /* 0x000ea20008000c00 */
[----:B------:R-:W-:Y:S01]  /*5660*/  UIADD3 UR4, UPT, UPT, UR43, 0x138, URZ ;  /* 0x000001382b047890 */ /* 0x000fe2000fffe0ff */
[----:B-1----:R-:W-:Y:S01]  /*5670*/  IMAD R2, R68, 0x4, R1 ;  /* 0x0000000444027824 */ /* 0x002fe200078e0201 */
[----:B------:R-:W-:Y:S01]  /*5680*/  UISETP.GE.AND UP0, UPT, UR39, 0x1, UPT ;  /* 0x000000012700788c */ /* 0x000fe2000bf06270 */
[----:B------:R-:W-:Y:S01]  /*5690*/  @!PT LDS RZ, [RZ] ;  /* 0x00000000fffff984 */ /* 0x000fe20000000800 */
[----:B------:R-:W-:Y:S01]  /*56a0*/  @!PT LDS RZ, [RZ] ;  /* 0x00000000fffff984 */ /* 0x000fe20000000800 */
[----:B------:R-:W-:Y:S01]  /*56b0*/  @!PT LDS RZ, [RZ] ;  /* 0x00000000fffff984 */ /* 0x000fe20000000800 */
[----:B------:R-:W-:Y:S01]  /*56c0*/  @!PT LDS RZ, [RZ] ;  /* 0x00000000fffff984 */ /* 0x000fe20000000800 */
[----:B------:R1:W-:Y:S06]  /*56d0*/  MEMBAR.ALL.CTA ;  /* 0x0000000000007992 */ /* 0x0003ec0000008000 */
[----:B-1----:R-:W1:Y:S01]  /*56e0*/  FENCE.VIEW.ASYNC.S ;  /* 0x00000000000073c6 */ /* 0x002e620000000000 */
[----:B------:R-:W-:Y:S09]  /*56f0*/  UPRMT UR4, URZ, 0x654, UR4 ;  /* 0x00000654ff047896 */ /* 0x000ff20008000004 */
[----:B-1----:R-:W-:Y:S01]  /*5700*/  SYNCS.ARRIVE.TRANS64.RED.A1T0 RZ, [UR4], RZ ;  /* 0x000000ffffff79a7 */ /* 0x002fe20008100404 */
[----:B------:R-:W5:Y:S01]  /*5710*/  LDL R2, [R2] ;  /* 0x0000000002027983 */ /* 0x000f620000100800 */
[----:B--2---:R-:W-:Y:S11]  /*5720*/  LOP3.LUT P0, RZ, R6, 0x1, RZ, 0xc0, !PT ;  /* 0x0000000106ff7812 */ /* 0x004ff6000780c0ff */
[----:B------:R-:W-:Y:S02]  /*5730*/  @!UPT UIADD3 URZ, UPT, UPT, URZ, URZ, URZ ;  /* 0x000000fffffff290 */ /* 0x000fe4000fffe0ff */
[----:B------:R-:W-:Y:S01]  /*5740*/  VOTEU.ANY UP1, P0 ;  /* 0x0000000000ff7886 */ /* 0x000fe20000020100 */
[----:B------:R-:W-:Y:S01]  /*5750*/  PLOP3.LUT P0, PT, PT, PT, UP1, 0x80, 0x8 ;  /* 0x000000000008781c */ /* 0x000fe20003f0f018 */
[----:B------:R-:W-:Y:S11]  /*5760*/  UP2UR UR46, UPR, URZ, 0x2 ;  /* 0x00000002ff2e7883 */ /* 0x000ff60008000000 */
[----:B------:R-:W-:Y:S01]  /*5770*/  @!UPT UIADD3 URZ, UPT, UPT, URZ, URZ, URZ ;  /* 0x000000fffffff290 */ /* 0x000fe2000fffe0ff */
[----:B------:R-:W-:Y:S02]  /*5780*/  @P0 MOV R3, R4 ;  /* 0x0000000400030202 */ /* 0x000fe40000000f00 */
[----:B------:R-:W-:Y:S02]  /*5790*/  @P0 LOP3.LUT R0, R5, 0xffff, RZ, 0xc0, !PT ;  /* 0x0000ffff05000812 */ /* 0x000fe400078ec0ff */
[----:B------:R-:W-:Y:S02]  /*57a0*/  @P0 R2UR UR5, R3 ;  /* 0x00000000030502ca */ /* 0x000fe400000e0000 */
[----:B------:R-:W-:Y:S11]  /*57b0*/  @P0 R2UR UR4, R0 ;  /* 0x00000000000402ca */ /* 0x000ff600000e0000 */
[----:B------:R-:W-:Y:S02]  /*57c0*/  @UP1 UMOV UR37, UR5 ;  /* 0x0000000500251c82 */ /* 0x000fe40008000000 */
[----:B------:R-:W-:Y:S01]  /*57d0*/  @UP1 UMOV UR36, UR4 ;  /* 0x0000000400241c82 */ /* 0x000fe20008000000 */
[----:B------:R-:W-:Y:S05]  /*57e0*/  BRA.U !UP0, `(.L_x_84) ;  /* 0x0000000108cc7547 */ /* 0x000fea000b800000 */
[----:B------:R-:W1:Y:S01]  /*57f0*/  LDCU UR9, c[0x0][0xc20] ;  /* 0x00018400ff0977ac */ /* 0x000e620008000800 */
[----:B------:R-:W-:Y:S02]  /*5800*/  UIMAD.WIDE.U32 UR4, UR47, UR51, URZ ;  /* 0x000000332f0472a5 */ /* 0x000fe4000f8e00ff */
[----:B------:R-:W-:Y:S02]  /*5810*/  UIMAD.WIDE.U32 UR6, UR54, UR48, URZ ;  /* 0x00000030360672a5 */ /* 0x000fe4000f8e00ff */
[----:B------:R-:W-:Y:S02]  /*5820*/  UIMAD.WIDE.U32 UR10, UR36, UR51, URZ ;  /* 0x00000033240a72a5 */ /* 0x000fe4000f8e00ff */
[----:B------:R-:W-:Y:S02]  /*5830*/  UISETP.NE.AND UP0, UPT, UR50, 0x1, UPT ;  /* 0x000000013200788c */ /* 0x000fe4000bf05270 */
[----:B------:R-:W-:Y:S02]  /*5840*/  UISETP.NE.AND UP1, UPT, UR42, 0x1, UPT ;  /* 0x000000012a00788c */ /* 0x000fe4000bf25270 */
[----:B------:R-:W-:Y:S02]  /*5850*/  UISETP.NE.AND UP2, UPT, UR39, 0x1, UPT ;  /* 0x000000012700788c */ /* 0x000fe4000bf45270 */
[----:B------:R-:W-:Y:S01]  /*5860*/  UIMAD.WIDE.U32 UR12, UR37, UR48, URZ ;  /* 0x00000030250c72a5 */ /* 0x000fe2000f8e00ff */
[----:B------:R-:W-:Y:S01]  /*5870*/  UMOV UR4, UR5 ;  /* 0x0000000500047c82 */ /* 0x000fe20008000000 */
[----:B------:R-:W-:Y:S01]  /*5880*/  UMOV UR6, UR11 ;  /* 0x0000000b00067c82 */ /* 0x000fe20008000000 */
[----:B-1----:R-:W-:Y:S03]  /*5890*/  USHF.R.U32.HI UR8, URZ, UR9, UR4 ;  /* 0x00000009ff087299 */ /* 0x002fe60008011604 */
[----:B------:R-:W-:Y:S02]  /*58a0*/  UMOV UR4, UR7 ;  /* 0x0000000700047c82 */ /* 0x000fe40008000000 */
[----:B------:R-:W-:Y:S02]  /*58b0*/  USHF.R.U32.HI UR5, URZ, UR49, UR4 ;  /* 0x00000031ff057299 */ /* 0x000fe40008011604 */
[----:B------:R-:W-:Y:S02]  /*58c0*/  USEL UR4, UR47, UR8, !UP0 ;  /* 0x000000082f047287 */ /* 0x000fe4000c000000 */
[----:B------:R-:W-:Y:S02]  /*58d0*/  USHF.R.U32.HI UR8, URZ, UR9, UR6 ;  /* 0x00000009ff087299 */ /* 0x000fe40008011606 */
[----:B------:R-:W-:Y:S02]  /*58e0*/  UIMAD.WIDE.U32 UR6, UR4, UR40, URZ ;  /* 0x00000028040672a5 */ /* 0x000fe4000f8e00ff */
[----:B------:R-:W-:Y:S02]  /*58f0*/  USEL UR9, UR54, UR5, !UP1 ;  /* 0x0000000536097287 */ /* 0x000fe4000c800000 */
[----:B------:R-:W-:Y:S02]  /*5900*/  USEL UR8, UR36, UR8, !UP0 ;  /* 0x0000000824087287 */ /* 0x000fe4000c000000 */
[----:B------:R-:W-:Y:S01]  /*5910*/  UIMAD.WIDE.U32 UR10, UR9, UR40, URZ ;  /* 0x00000028090a72a5 */ /* 0x000fe2000f8e00ff */
[----:B------:R-:W-:Y:S01]  /*5920*/  UMOV UR6, UR7 ;  /* 0x0000000700067c82 */ /* 0x000fe20008000000 */
[----:B------:R-:W-:Y:S01]  /*5930*/  UMOV UR5, UR13 ;  /* 0x0000000d00057c82 */ /* 0x000fe20008000000 */
[----:B------:R-:W-:Y:S02]  /*5940*/  @UP2 USHF.R.U32.HI UR4, URZ, UR41, UR6 ;  /* 0x00000029ff042299 */ /* 0x000fe40008011606 */
[----:B------:R-:W-:Y:S02]  /*5950*/  USHF.R.U32.HI UR5, URZ, UR49, UR5 ;  /* 0x00000031ff057299 */ /* 0x000fe40008011605 */
[----:B------:R-:W-:Y:S02]  /*5960*/  UIMAD UR4, UR39, UR4, URZ ;  /* 0x00000004270472a4 */ /* 0x000fe4000f8e02ff */
[----:B------:R-:W-:Y:S02]  /*5970*/  USEL UR5, UR37, UR5, !UP1 ;  /* 0x0000000525057287 */ /* 0x000fe4000c800000 */
[----:B------:R-:W-:Y:S01]  /*5980*/  UISETP.GE.AND UP0, UPT, UR8, UR4, UPT ;  /* 0x000000040800728c */ /* 0x000fe2000bf06270 */
[----:B------:R-:W-:Y:S01]  /*5990*/  UMOV UR6, UR11 ;  /* 0x0000000b00067c82 */ /* 0x000fe20008000000 */
[----:B------:R-:W-:Y:S02]  /*59a0*/  UIMAD.WIDE.U32 UR10, UR8, UR40, URZ ;  /* 0x00000028080a72a5 */ /* 0x000fe4000f8e00ff */
[----:B------:R-:W-:Y:S04]  /*59b0*/  @UP2 USHF.R.U32.HI UR9, URZ, UR41, UR6 ;  /* 0x00000029ff092299 */ /* 0x000fe80008011606 */
[----:B------:R-:W-:Y:S01]  /*59c0*/  UIMAD UR6, UR39, UR9, URZ ;  /* 0x00000009270672a4 */ /* 0x000fe2000f8e02ff */
[----:B------:R-:W-:Y:S03]  /*59d0*/  UMOV UR4, UR11 ;  /* 0x0000000b00047c82 */ /* 0x000fe60008000000 */
[----:B------:R-:W-:Y:S02]  /*59e0*/  UISETP.GE.OR UP0, UPT, UR5, UR6, UP0 ;  /* 0x000000060500728c */ /* 0x000fe40008706670 */
[----:B------:R-:W-:Y:S02]  /*59f0*/  USHF.R.U32.HI UR4, URZ, UR41, UR4 ;  /* 0x00000029ff047299 */ /* 0x000fe40008011604 */
[----:B------:R-:W-:Y:S02]  /*5a00*/  UIMAD.WIDE.U32 UR6, UR5, UR40, URZ ;  /* 0x00000028050672a5 */ /* 0x000fe4000f8e00ff */
[----:B------:R-:W-:Y:S02]  /*5a10*/  USEL UR11, UR8, UR4, !UP2 ;  /* 0x00000004080b7287 */ /* 0x000fe4000d000000 */
[----:B------:R-:W-:Y:S02]  /*5a20*/  UIADD3 UR6, UPT, UPT, -UR5, URZ, URZ ;  /* 0x000000ff05067290 */ /* 0x000fe4000fffe1ff */
[----:B------:R-:W-:Y:S02]  /*5a30*/  UIADD3 UR10, UPT, UPT, -UR11, URZ, URZ ;  /* 0x000000ff0b0a7290 */ /* 0x000fe4000fffe1ff */
[----:B------:R-:W-:Y:S02]  /*5a40*/  UIMAD UR6, UR42, UR6, UR37 ;  /* 0x000000062a0672a4 */ /* 0x000fe4000f8e0225 */
[----:B------:R-:W-:Y:S01]  /*5a50*/  UIMAD UR10, UR39, UR10, UR8 ;  /* 0x0000000a270a72a4 */ /* 0x000fe2000f8e0208 */
[----:B------:R-:W-:Y:S01]  /*5a60*/  @!UP0 UMOV UR4, UR7 ;  /* 0x0000000700048c82 */ /* 0x000fe20008000000 */
[----:B------:R-:W-:Y:S02]  /*5a70*/  UIADD3 UR7, UPT, UPT, -UR8, URZ, URZ ;  /* 0x000000ff08077290 */ /* 0x000fe4000fffe1ff */
[----:B------:R-:W-:Y:S04]  /*5a80*/  @!UP0 USHF.R.U32.HI UR4, URZ, UR41, UR4 ;  /* 0x00000029ff048299 */ /* 0x000fe80008011604 */
[----:B------:R-:W-:Y:S04]  /*5a90*/  @!UP0 USEL UR4, UR5, UR4, !UP2 ;  /* 0x0000000405048287 */ /* 0x000fe8000d000000 */
[----:B------:R-:W-:Y:S02]  /*5aa0*/  @!UP0 UIMAD UR9, UR9, UR10, UR4 ;  /* 0x0000000a090982a4 */ /* 0x000fe4000f8e0204 */
[----:B------:R-:W-:Y:S02]  /*5ab0*/  @!UP0 UIADD3 UR10, UPT, UPT, UR11, -UR4, URZ ;  /* 0x800000040b0a8290 */ /* 0x000fe4000fffe0ff */
[----:B------:R-:W-:Y:S02]  /*5ac0*/  UIMAD UR4, UR50, UR7, UR36 ;  /* 0x00000007320472a4 */ /* 0x000fe4000f8e0224 */
[----:B------:R-:W-:Y:S03]  /*5ad0*/  @!UP0 UIMAD UR8, UR10, UR39, UR5 ;  /* 0x000000270a0882a4 */ /* 0x000fe6000f8e0205 */
[----:B------:R-:W-:Y:S02]  /*5ae0*/  @!UP0 UMOV UR5, UR9 ;  /* 0x0000000900058c82 */ /* 0x000fe40008000000 */
[----:B------:R-:W-:Y:S02]  /*5af0*/  UIMAD UR37, UR5, UR42, UR6 ;  /* 0x0000002a052572a4 */ /* 0x000fe4000f8e0206 */
[----:B------:R-:W-:Y:S11]  /*5b00*/  UIMAD UR36, UR8, UR50, UR4 ;  /* 0x00000032082472a4 */ /* 0x000ff6000f8e0204 */
[----:B------:R-:W-:Y:S01]  /*5b10*/  @!UPT UIADD3 URZ, UPT, UPT, URZ, URZ, URZ ;  /* 0x000000fffffff290 */ /* 0x000fe2000fffe0ff */
.L_x_84:
[----:B------:R-:W-:Y:S01]  /*5b20*/  UISETP.NE.AND UP0, UPT, UR38, 0x1, UPT ;  /* 0x000000012600788c */ /* 0x000fe2000bf05270 */
[----:B------:R-:W-:Y:S10]  /*5b30*/  @P0 SHF.R.U32.HI R144, RZ, 0x10, R5 ;  /* 0x00000010ff900819 */ /* 0x000ff40000011605 */
[----:B------:R-:W1:Y:S01]  /*5b40*/  @!UP0 LDCU.128 UR12, c[0x0][0xc10] ;  /* 0x00018200ff0c87ac */ /* 0x000e620008000c00 */
[----:B------:R-:W2:Y:S01]  /*5b50*/  @!UP0 LDCU UR5, c[0x0][0xc0c] ;  /* 0x00018180ff0587ac */ /* 0x000ea20008000800 */
[----:B------:R-:W3:Y:S01]  /*5b60*/  @!UP0 LDCU UR10, c[0x0][0xc20] ;  /* 0x00018400ff0a87ac */ /* 0x000ee20008000800 */
[----:B-1----:R-:W-:Y:S02]  /*5b70*/  UIMAD.WIDE.U32 UR8, UR37, UR12, URZ ;  /* 0x0000000c250872a5 */ /* 0x002fe4000f8e00ff */
[----:B------:R-:W-:Y:S02]  /*5b80*/  UIMAD.WIDE.U32 UR6, UR36, UR15, URZ ;  /* 0x0000000f240672a5 */ /* 0x000fe4000f8e00ff */
[----:B------:R-:W-:Y:S03]  /*5b90*/  @!UP0 UISETP.NE.AND UP1, UPT, UR14, 0x1, UPT ;  /* 0x000000010e00888c */ /* 0x000fe6000bf25270 */
[----:B------:R-:W-:Y:S01]  /*5ba0*/  @!UP0 UMOV UR4, UR9 ;  /* 0x0000000900048c82 */ /* 0x000fe20008000000 */
[----:B--2---:R-:W-:Y:S02]  /*5bb0*/  @!UP0 UISETP.NE.AND UP2, UPT, UR5, 0x1, UPT ;  /* 0x000000010500888c */ /* 0x004fe4000bf45270 */
[----:B------:R-:W-:Y:S01]  /*5bc0*/  @!UP0 USHF.R.U32.HI UR4, URZ, UR13, UR4 ;  /* 0x0000000dff048299 */ /* 0x000fe20008011604 */
[----:B------:R-:W-:Y:S02]  /*5bd0*/  @!UP0 UMOV UR6, UR7 ;  /* 0x0000000700068c82 */ /* 0x000fe40008000000 */
[----:B---3--:R-:W-:Y:S02]  /*5be0*/  @!UP0 USHF.R.U32.HI UR6, URZ, UR10, UR6 ;  /* 0x0000000aff068299 */ /* 0x008fe40008011606 */
[----:B------:R-:W-:Y:S02]  /*5bf0*/  @!UP0 USEL UR7, UR37, UR4, !UP2 ;  /* 0x0000000425078287 */ /* 0x000fe4000d000000 */
[----:B------:R-:W-:Y:S04]  /*5c00*/  @!UP0 USEL UR6, UR36, UR6, !UP1 ;  /* 0x0000000624068287 */ /* 0x000fe8000c800000 */
[----:B------:R-:W-:Y:S02]  /*5c10*/  @!UP0 UIADD3 UR4, UPT, UPT, -UR7, UR6, URZ ;  /* 0x0000000607048290 */ /* 0x000fe4000fffe1ff */
[----:B------:R-:W-:Y:S02]  /*5c20*/  @!UP0 UIADD3 UR6, UPT, UPT, UR7, -UR6, URZ ;  /* 0x8000000607068290 */ /* 0x000fe4000fffe0ff */
[----:B------:R-:W-:Y:S02]  /*5c30*/  @!UP0 UIMAD UR37, UR4, UR5, UR37 ;  /* 0x00000005042582a4 */ /* 0x000fe4000f8e0225 */
[----:B------:R-:W-:Y:S02]  /*5c40*/  @!UP0 UIMAD UR36, UR6, UR14, UR36 ;  /* 0x0000000e062482a4 */ /* 0x000fe4000f8e0224 */
[----:B------:R-:W-:Y:S09]  /*5c50*/  ULOP3.LUT UP0, URZ, UR55, 0x1b0, URZ, 0xc0, !UPT ;  /* 0x000001b037ff7892 */ /* 0x000ff2000f80c0ff */
[----:B------:R-:W-:Y:S05]  /*5c60*/  BRA.U !UP0, `(.L_x_85) ;  /* 0x0000000108407547 */ /* 0x000fea000b800000 */
[----:B------:R-:W1:Y:S01]  /*5c70*/  LDCU.64 UR8, c[0x4][0x80] ;  /* 0x01001000ff0877ac */ /* 0x000e620008000a00 */
[----:B------:R-:W-:Y:S01]  /*5c80*/  MOV R15, 0x0 ;  /* 0x00000000000f7802 */ /* 0x000fe20000000f00 */
[----:B------:R-:W-:Y:S02]  /*5c90*/  HFMA2 R12, -RZ, RZ, 0, 5.9604644775390625e-08 ;  /* 0x00000001ff0c7431 */ /* 0x000fe400000001ff */
[----:B------:R-:W-:Y:S02]  /*5ca0*/  IMAD.MOV.U32 R8, RZ, RZ, 0x70 ;  /* 0x00000070ff087424 */ /* 0x000fe400078e00ff */
[----:B------:R-:W-:Y:S01]  /*5cb0*/  IMAD.MOV.U32 R13, RZ, RZ, RZ ;  /* 0x000000ffff0d7224 */ /* 0x000fe200078e00ff */
[----:B------:R-:W2:Y:S01]  /*5cc0*/  LDCU.64 UR6, c[0x4][0x88] ;  /* 0x01001100ff0677ac */ /* 0x000ea20008000a00 */
[----:B------:R-:W3:Y:S01]  /*5cd0*/  LDC.64 R14, c[0x4][R15] ;  /* 0x010000000f0e7b82 */ /* 0x000ee20000000a00 */
[----:B------:R-:W4:Y:S01]  /*5ce0*/  LDCU.64 UR4, c[0x4][0x8] ;  /* 0x01000100ff0477ac */ /* 0x000f220008000a00 */
[----:B-1----:R-:W-:Y:S01]  /*5cf0*/  MOV R5, UR9 ;  /* 0x0000000900057c02 */ /* 0x002fe20008000f00 */
[----:B------:R-:W-:Y:S01]  /*5d00*/  IMAD.U32 R4, RZ, RZ, UR8 ;  /* 0x00000008ff047e24 */ /* 0x000fe2000f8e00ff */
[----:B--2---:R-:W-:Y:S01]  /*5d10*/  MOV R7, UR7 ;  /* 0x0000000700077c02 */ /* 0x004fe20008000f00 */
[----:B------:R-:W-:Y:S01]  /*5d20*/  IMAD.U32 R6, RZ, RZ, UR6 ;  /* 0x00000006ff067e24 */ /* 0x000fe2000f8e00ff */
[----:B----4-:R-:W-:Y:S01]  /*5d30*/  MOV R11, UR5 ;  /* 0x00000005000b7c02 */ /* 0x010fe20008000f00 */
[----:B------:R-:W-:Y:S02]  /*5d40*/  IMAD.U32 R10, RZ, RZ, UR4 ;  /* 0x00000004ff0a7e24 */ /* 0x000fe4000f8e00ff */
[----:B------:R-:W-:Y:S07]  /*5d50*/  LEPC R20, `(.L_x_85) ;  /* 0x000000001014794e */ /* 0x000fee0000000000 */
[----:B---3-5:R-:W-:Y:S05]  /*5d60*/  CALL.ABS.NOINC R14 ;  /* 0x000000000e007343 */ /* 0x028fea0003c00000 */
.L_x_85:
[----:B------:R-:W-:Y:S01]  /*5d70*/  LOP3.LUT P0, RZ, R147, 0x1b0, RZ, 0xc0, !PT ;  /* 0x000001b093ff7812 */ /* 0x000fe2000780c0ff */
[----:B------:R-:W-:Y:S11]  /*5d80*/  BSSY.RECONVERGENT B6, `(.L_x_86) ;  /* 0x0000013000067945 */ /* 0x000ff60003800200 */
[----:B------:R-:W-:Y:S01]  /*5d90*/  @!UPT UIADD3 URZ, UPT, UPT, URZ, URZ, URZ ;  /* 0x000000fffffff290 */ /* 0x000fe2000fffe0ff */
[----:B------:R-:W-:Y:S05]  /*5da0*/  @!P0 BRA `(.L_x_87) ;  /* 0x0000000000408947 */ /* 0x000fea0003800000 */
        /* <DEDUP_REMOVED lines=16> */
.L_x_87:
[----:B------:R-:W-:Y:S05]  /*5eb0*/  BSYNC.RECONVERGENT B6 ;  /* 0x0000000000067941 */ /* 0x000fea0003800200 */
.L_x_86:
[----:B------:R-:W-:Y:S01]  /*5ec0*/  ISETP.NE.AND P6, PT, R143, RZ, PT ;  /* 0x000000ff8f00720c */ /* 0x000fe20003fc5270 */
[----:B------:R-:W-:Y:S01]  /*5ed0*/  UISETP.NE.U32.AND UP0, UPT, UR58, URZ, UPT ;  /* 0x000000ff3a00728c */ /* 0x000fe2000bf05070 */
[----:B------:R-:W-:Y:S02]  /*5ee0*/  ISETP.NE.U32.AND P3, PT, RZ, UR56, PT ;  /* 0x00000038ff007c0c */ /* 0x000fe4000bf65070 */
[----:B------:R-:W-:Y:S01]  /*5ef0*/  PLOP3.LUT P0, PT, PT, PT, PT, 0x8, 0x80 ;  /* 0x000000000080781c */ /* 0x000fe20003f0e170 */
[----:B------:R-:W-:Y:S01]  /*5f00*/  UISETP.NE.AND.EX UP0, UPT, UR59, URZ, UPT, UP0 ;  /* 0x000000ff3b00728c */ /* 0x000fe2000bf05300 */
[----:B------:R-:W-:Y:S07]  /*5f10*/  ISETP.NE.AND.EX P3, PT, RZ, UR57, PT, P3 ;  /* 0x00000039ff007c0c */ /* 0x000fee000bf65330 */
[----:B------:R-:W1:Y:S01]  /*5f20*/  @P6 LDC.64 R4, c[0x0][0x988] ;  /* 0x00026200ff046b82 */ /* 0x000e620000000a00 */
[----:B------:R-:W-:Y:S02]  /*5f30*/  @P6 PLOP3.LUT P0, PT, P3, PT, PT, 0x80, 0x8 ;  /* 0x000000000008681c */ /* 0x000fe40001f0f070 */
[----:B-1----:R-:W-:Y:S04]  /*5f40*/  @P6 ISETP.NE.U32.AND P1, PT, R4, RZ, PT ;  /* 0x000000ff0400620c */ /* 0x002fe80003f25070 */
[----:B------:R-:W-:Y:S01]  /*5f50*/  @P6 ISETP.NE.AND.EX P1, PT, R5, RZ, PT, P1 ;  /* 0x000000ff0500620c */ /* 0x000fe20003f25310 */
[----:B------:R-:W-:Y:S01]  /*5f60*/  @!UPT UIADD3 URZ, UPT, UPT, URZ, URZ, URZ ;  /* 0x000000fffffff290 */ /* 0x000fe2000fffe0ff */
[----:B------:R-:W-:Y:S11]  /*5f70*/  @!P3 BRA `(.L_x_88) ;  /* 0x000000000030b947 */ /* 0x000ff60003800000 */
[----:B------:R-:W-:Y:S01]  /*5f80*/  ISETP.NE.U32.AND P2, PT, RZ, UR52, PT ;  /* 0x00000034ff007c0c */ /* 0x000fe2000bf45070 */
[----:B------:R-:W1:Y:S01]  /*5f90*/  LDCU.64 UR4, c[0x0][0x358] ;  /* 0x00006b00ff0477ac */ /* 0x000e620008000a00 */
[----:B------:R-:W-:Y:S02]  /*5fa0*/  IMAD.MOV.U32 R139, RZ, RZ, 0x1 ;  /* 0x00000001ff8b7424 */ /* 0x000fe400078e00ff */
[----:B------:R-:W-:Y:S11]  /*5fb0*/  ISETP.NE.AND.EX P2, PT, RZ, UR53, PT, P2 ;  /* 0x00000035ff007c0c */ /* 0x000ff6000bf45320 */
[----:B------:R-:W-:Y:S02]  /*5fc0*/  @!UPT UIADD3 URZ, UPT, UPT, URZ, URZ, URZ ;  /* 0x000000fffffff290 */ /* 0x000fe4000fffe0ff */
[----:B------:R-:W2:Y:S01]  /*5fd0*/  @P2 LDC.64 R4, c[0x0][0x988] ;  /* 0x00026200ff042b82 */ /* 0x000ea20000000a00 */
[----:B------:R-:W-:Y:S04]  /*5fe0*/  @P2 IMAD R0, R16, UR56, RZ ;  /* 0x0000003810002c24 */ /* 0x000fe8000f8e02ff */
[----:B--2---:R-:W-:Y:S04]  /*5ff0*/  @P2 IMAD.WIDE R4, R0, 0x4, R4 ;  /* 0x0000000400042825 */ /* 0x004fe800078e0204 */
[----:B------:R-:W-:Y:S01]  /*6000*/  HFMA2 R0, -RZ, RZ, 0, 5.9604644775390625e-08 ;  /* 0x00000001ff007431 */ /* 0x000fe200000001ff */
[----:B-1---5:R1:W5:Y:S04]  /*6010*/  @P2 LDG.E R71, desc[UR4][R4.64] ;  /* 0x0000000404472981 */ /* 0x022368000c1e1900 */
[----:B------:R-:W-:Y:S01]  /*6020*/  @!P2 PRMT R139, R0, 0x7610, R139 ;  /* 0x00007610008ba816 */ /* 0x000fe2000000008b */
[----:B-1----:R-:W2:Y:S06]  /*6030*/  @!P2 LDC R71, c[0x0][0x980] ;  /* 0x00026000ff47ab82 */ /* 0x002eac0000000800 */
.L_x_88:
[----:B------:R-:W-:Y:S05]  /*6040*/  BRA.U !UP0, `(.L_x_89) ;  /* 0x00000001082c7547 */ /* 0x000fea000b800000 */
[----:B------:R-:W-:Y:S02]  /*6050*/  R2UR UR5, R142 ;  /* 0x000000008e0572ca */ /* 0x000fe400000e0000 */
[----:B------:R-:W-:Y:S11]  /*6060*/  R2UR UR4, R141 ;  /* 0x000000008d0472ca */ /* 0x000ff600000e0000 */
[----:B------:R-:W-:Y:S04]  /*6070*/  ISETP.NE.U32.AND P2, PT, RZ, UR5, PT ;  /* 0x00000005ff007c0c */ /* 0x000fe8000bf45070 */
[----:B------:R-:W-:Y:S01]  /*6080*/  ISETP.NE.AND.EX P2, PT, RZ, UR4, PT, P2 ;  /* 0x00000004ff007c0c */ /* 0x000fe2000bf45320 */
[----:B------:R-:W1:Y:S11]  /*6090*/  LDCU.64 UR4, c[0x0][0x358] ;  /* 0x00006b00ff0477ac */ /* 0x000e760008000a00 */
[----:B------:R-:W-:Y:S01]  /*60a0*/  @!UPT UIADD3 URZ, UPT, UPT, URZ, URZ, URZ ;  /* 0x000000fffffff290 */ /* 0x000fe2000fffe0ff */
[----:B------:R-:W3:Y:S01]  /*60b0*/  @P2 LDC.64 R4, c[0x0][0x9a8] ;  /* 0x00026a00ff042b82 */ /* 0x000ee20000000a00 */
[----:B------:R-:W-:Y:S04]  /*60c0*/  @P2 IMAD R0, R16, UR58, RZ ;  /* 0x0000003a10002c24 */ /* 0x000fe8000f8e02ff */
[----:B---3--:R-:W-:Y:S05]  /*60d0*/  @P2 IMAD.WIDE R4, R0, 0x4, R4 ;  /* 0x0000000400042825 */ /* 0x008fea00078e0204 */
[----:B-1---5:R1:W5:Y:S02]  /*60e0*/  @P2 LDG.E R70, desc[UR4][R4.64] ;  /* 0x0000000404462981 */ /* 0x022364000c1e1900 */
[----:B-1----:R-:W3:Y:S02]  /*60f0*/  @!P2 LDC R70, c[0x0][0x9a0] ;  /* 0x00026800ff46ab82 */ /* 0x002ee40000000800 */
.L_x_89:
[----:B--2--5:R-:W-:Y:S01]  /*6100*/  @P6 FSETP.NEU.AND P2, PT, R71, RZ, PT ;  /* 0x000000ff4700620b */ /* 0x024fe20003f4d000 */
[----:B------:R-:W-:Y:S01]  /*6110*/  BSSY B1, `(.L_x_90) ;  /* 0x0000041000017945 */ /* 0x000fe20003800000 */
[----:B------:R-:W-:Y:S01]  /*6120*/  @P6 SEL R3, RZ, 0xffffffff, P1 ;  /* 0xffffffffff036807 */ /* 0x000fe20000800000 */
[----:B------:R-:W-:Y:S01]  /*6130*/  IMAD.IADD R2, R69, 0x1, R2 ;  /* 0x0000000145027824 */ /* 0x000fe200078e0202 */
[----:B------:R-:W-:Y:S02]  /*6140*/  @P6 LOP3.LUT P1, RZ, R139, 0xff, RZ, 0xc0, !PT ;  /* 0x000000ff8bff6812 */ /* 0x000fe4000782c0ff */
[----:B------:R-:W-:Y:S02]  /*6150*/  CS2R R18, SRZ ;  /* 0x0000000000127805 */ /* 0x000fe4000001ff00 */
[----:B------:R-:W-:Y:S02]  /*6160*/  @P6 SEL R0, RZ, 0xffffffff, P2 ;  /* 0xffffffffff006807 */ /* 0x000fe40001000000 */
[----:B------:R-:W-:Y:S02]  /*6170*/  CS2R R16, SRZ ;  /* 0x0000000000107805 */ /* 0x000fe4000001ff00 */
[----:B------:R-:W-:Y:S02]  /*6180*/  LEA R22, R68, UR43, 0x3 ;  /* 0x0000002b44167c11 */ /* 0x000fe4000f8e18ff */
[----:B------:R-:W-:Y:S02]  /*6190*/  CS2R R26, SRZ ;  /* 0x00000000001a7805 */ /* 0x000fe4000001ff00 */
[----:B------:R-:W-:Y:S02]  /*61a0*/  @P0 SEL R0, R3, R0, !P1 ;  /* 0x0000000003000207 */ /* 0x000fe40004800000 */
[----:B------:R-:W-:Y:S02]  /*61b0*/  CS2R R24, SRZ ;  /* 0x0000000000187805 */ /* 0x000fe4000001ff00 */
[----:B------:R-:W-:Y:S02]  /*61c0*/  PLOP3.LUT P5, PT, PT, PT, PT, 0x8, 0x80 ;  /* 0x000000000080781c */ /* 0x000fe40003fae170 */
[----:B------:R-:W-:Y:S02]  /*61d0*/  CS2R R30, SRZ ;  /* 0x00000000001e7805 */ /* 0x000fe4000001ff00 */
[----:B------:R-:W-:Y:S02]  /*61e0*/  @P6 LOP3.LUT R0, R0, 0x1, RZ, 0xc0, !PT ;  /* 0x0000000100006812 */ /* 0x000fe400078ec0ff */
[----:B------:R-:W-:Y:S02]  /*61f0*/  CS2R R28, SRZ ;  /* 0x00000000001c7805 */ /* 0x000fe4000001ff00 */
[----:B------:R-:W-:Y:S02]  /*6200*/  CS2R R34, SRZ ;  /* 0x0000000000227805 */ /* 0x000fe4000001ff00 */
[----:B------:R-:W-:Y:S02]  /*6210*/  CS2R R32, SRZ ;  /* 0x0000000000207805 */ /* 0x000fe4000001ff00 */
[----:B------:R-:W-:Y:S11]  /*6220*/  ISETP.NE.U32.OR P1, PT, R0, 0x1, !P6 ;  /* 0x000000010000780c */ /* 0x000ff60007725470 */
[----:B------:R-:W-:Y:S02]  /*6230*/  @!UPT UIADD3 URZ, UPT, UPT, URZ, URZ, URZ ;  /* 0x000000fffffff290 */ /* 0x000fe4000fffe0ff */
[----:B------:R-:W-:Y:S04]  /*6240*/  @P1 SHF.L.U32 R0, R134, 0x1f, RZ ;  /* 0x0000001f86001819 */ /* 0x000fe800000006ff */
[----:B------:R1:W2:Y:S02]  /*6250*/  @P1 SYNCS.PHASECHK.TRANS64.TRYWAIT P0, [UR43+0x110], R0 ;  /* 0x00011000ff0015a7 */ /* 0x0002a4000800112b */
[----:B-1----:R-:W-:Y:S04]  /*6260*/  SHF.L.U32 R0, R136, 0x1f, RZ ;  /* 0x0000001f88007819 */ /* 0x002fe800000006ff */
[----:B------:R1:W4:Y:S01]  /*6270*/  SYNCS.PHASECHK.TRANS64.TRYWAIT P4, [R22+URZ+0x140], R0 ;  /* 0x00014000160075a7 */ /* 0x00032200080811ff */
[----:B--2---:R-:W-:Y:S01]  /*6280*/  @P1 PLOP3.LUT P5, PT, P0, PT, PT, 0x8, 0x80 ;  /* 0x000000000080181c */ /* 0x004fe200007ae170 */
[----:B------:R-:W-:Y:S01]  /*6290*/  @!UPT UIADD3 URZ, UPT, UPT, URZ, URZ, URZ ;  /* 0x000000fffffff290 */ /* 0x000fe2000fffe0ff */
[----:B-1----:R-:W-:Y:S11]  /*62a0*/  @!P1 BRA `(.L_x_91) ;  /* 0x00000000009c9947 */ /* 0x002ff60003800000 */
[----:B------:R-:W-:Y:S01]  /*62b0*/  ISETP.NE.U32.AND P0, PT, RZ, UR52, PT ;  /* 0x00000034ff007c0c */ /* 0x000fe2000bf05070 */
[----:B------:R-:W-:Y:S01]  /*62c0*/  BSSY B0, `(.L_x_92) ;  /* 0x0000016000007945 */ /* 0x000fe20003800000 */
[----:B------:R-:W-:Y:S02]  /*62d0*/  FSETP.NEU.AND P2, PT, R71, RZ, PT ;  /* 0x000000ff4700720b */ /* 0x000fe40003f4d000 */
[----:B------:R-:W-:Y:S02]  /*62e0*/  CS2R R34, SRZ ;  /* 0x0000000000227805 */ /* 0x000fe4000001ff00 */
[----:B------:R-:W-:Y:S02]  /*62f0*/  ISETP.NE.AND.EX P0, PT, RZ, UR53, PT, P0 ;  /* 0x00000035ff007c0c */ /* 0x000fe4000bf05300 */
[----:B------:R-:W-:Y:S02]  /*6300*/  CS2R R32, SRZ ;  /* 0x0000000000207805 */ /* 0x000fe4000001ff00 */
[----:B------:R-:W-:Y:S02]  /*6310*/  LOP3.LUT P1, RZ, R139, 0xff, RZ, 0xc0, !PT ;  /* 0x000000ff8bff7812 */ /* 0x000fe4000782c0ff */
[----:B------:R-:W-:Y:S02]  /*6320*/  CS2R R30, SRZ ;  /* 0x00000000001e7805 */ /* 0x000fe4000001ff00 */
[----:B------:R-:W-:Y:S02]  /*6330*/  SEL R3, RZ, 0xffffffff, P2 ;  /* 0xffffffffff037807 */ /* 0x000fe40001000000 */
[----:B------:R-:W-:Y:S02]  /*6340*/  CS2R R28, SRZ ;  /* 0x00000000001c7805 */ /* 0x000fe4000001ff00 */
[----:B------:R-:W-:Y:S02]  /*6350*/  SEL R4, RZ, 0xffffffff, P0 ;  /* 0xffffffffff047807 */ /* 0x000fe40000000000 */
[----:B------:R-:W-:Y:S02]  /*6360*/  CS2R R26, SRZ ;  /* 0x00000000001a7805 */ /* 0x000fe4000001ff00 */
[----:B------:R-:W-:Y:S02]  /*6370*/  CS2R R24, SRZ ;  /* 0x0000000000187805 */ /* 0x000fe4000001ff00 */
[----:B------:R-:W-:Y:S02]  /*6380*/  CS2R R18, SRZ ;  /* 0x0000000000127805 */ /* 0x000fe4000001ff00 */
[----:B------:R-:W-:Y:S02]  /*6390*/  @P3 SEL R3, R4, R3, !P1 ;  /* 0x0000000304033207 */ /* 0x000fe40004800000 */
[----:B------:R-:W-:Y:S02]  /*63a0*/  CS2R R16, SRZ ;  /* 0x0000000000107805 */ /* 0x000fe4000001ff00 */
[----:B------:R-:W-:Y:S04]  /*63b0*/  LOP3.LUT R3, R3, 0x1, RZ, 0xc0, !PT ;  /* 0x0000000103037812 */ /* 0x000fe800078ec0ff */
[----:B------:R-:W-:Y:S01]  /*63c0*/  ISETP.NE.U32.AND P0, PT, R3, 0x1, PT ;  /* 0x000000010300780c */ /* 0x000fe20003f05070 */
[----:B------:R-:W-:Y:S01]  /*63d0*/  @!UPT UIADD3 URZ, UPT, UPT, URZ, URZ, URZ ;  /* 0x000000fffffff290 */ /* 0x000fe2000fffe0ff */
[----:B------:R-:W-:Y:S11]  /*63e0*/  @!P5 BRA `(.L_x_93) ;  /* 0x00000000000cd947 */ /* 0x000ff60003800000 */
[----:B------:R-:W-:Y:S04]  /*63f0*/  SHF.L.U32 R4, R134, 0x1f, RZ ;  /* 0x0000001f86047819 */ /* 0x000fe800000006ff */
[----:B------:R-:W1:Y:S02]  /*6400*/  SYNCS.PHASECHK.TRANS64.TRYWAIT P1, [UR43+0x110], R4 ;  /* 0x00011004ff0075a7 */ /* 0x000e64000802112b */
[----:B-1----:R-:W-:Y:S05]  /*6410*/  @!P1 BRA `(.L_x_94) ;  /* 0x0000002000949947 */ /* 0x002fea0003800000 */
.L_x_93:
[----:B------:R-:W-:Y:S05]  /*6420*/  BSYNC B0 ;  /* 0x0000000000007941 */ /* 0x000fea0003800000 */
.L_x_92:
[----:B------:R2:W1:Y:S01]  /*6430*/  @P0 LDS.128 R32, [R138+UR43+0x200] ;  /* 0x0002002b8a200984 */ /* 0x0004620008000c00 */
[----:B------:R-:W5:Y:S01]  /*6440*/  S2UR UR5, SR_CgaCtaId ;  /* 0x00000000000579c3 */ /* 0x000f620000008800 */
[----:B------:R-:W-:Y:S01]  /*6450*/  UIADD3 UR4, UPT, UPT, UR43, 0x118, URZ ;  /* 0x000001182b047890 */ /* 0x000fe2000fffe0ff */
[----:B------:R-:W-:Y:S01]  /*6460*/  LOP3.LUT R134, R134, 0x1, RZ, 0x3c, !PT ;  /* 0x0000000186867812 */ /* 0x000fe200078e3cff */
[----:B------:R2:W1:Y:S04]  /*6470*/  @P0 LDS.128 R28, [R137+0x10] ;  /* 0x00001000891c0984 */ /* 0x0004680000000c00 */
[----:B------:R2:W1:Y:S04]  /*6480*/  @P0 LDS.128 R24, [R146+0x20] ;  /* 0x0000200092180984 */ /* 0x0004680000000c00 */
[----:B------:R2:W1:Y:S01]  /*6490*/  @P0 LDS.128 R16, [R145+0x30] ;  /* 0x0000300091100984 */ /* 0x0004620000000c00 */
[----:B------:R-:W-:Y:S01]  /*64a0*/  @!PT LDS RZ, [RZ] ;  /* 0x00000000fffff984 */ /* 0x000fe20000000800 */
[----:B------:R-:W-:Y:S01]  /*64b0*/  @!PT LDS RZ, [RZ] ;  /* 0x00000000fffff984 */ /* 0x000fe20000000800 */
[----:B------:R-:W-:Y:S01]  /*64c0*/  @!PT LDS RZ, [RZ] ;  /* 0x00000000fffff984 */ /* 0x000fe20000000800 */
[----:B------:R-:W-:Y:S01]  /*64d0*/  @!PT LDS RZ, [RZ] ;  /* 0x00000000fffff984 */ /* 0x000fe20000000800 */
[----:B------:R3:W-:Y:S06]  /*64e0*/  MEMBAR.ALL.CTA ;  /* 0x0000000000007992 */ /* 0x0007ec0000008000 */
[----:B---3--:R-:W3:Y:S01]  /*64f0*/  FENCE.VIEW.ASYNC.S ;  /* 0x00000000000073c6 */ /* 0x008ee20000000000 */
[----:B-----5:R-:W-:Y:S09]  /*6500*/  UPRMT UR4, UR5, 0x654, UR4 ;  /* 0x0000065405047896 */ /* 0x020ff20008000004 */
[----:B---3--:R-:W-:Y:S03]  /*6510*/  SYNCS.ARRIVE.TRANS64.RED.A1T0 RZ, [UR4], RZ ;  /* 0x000000ffffff79a7 */ /* 0x008fe60008100404 */
.L_x_91:
[----:B------:R-:W-:Y:S05]  /*6520*/  BSYNC B1 ;  /* 0x0000000000017941 */ /* 0x000fea0003800000 */
.L_x_90:
[----:B-1----:R-:W-:Y:S04]  /*6530*/  SHF.R.U32.HI R3, RZ, 0x15, R2 ;  /* 0x00000015ff037819 */ /* 0x002fe80000011602 */
[----:B------:R-:W-:Y:S01]  /*6540*/  LOP3.LUT P0, RZ, R3, 0x3, R140, 0x48, !PT ;  /* 0x0000000303ff7812 */ /* 0x000fe2000780488c */
[----:B------:R-:W-:Y:S01]  /*6550*/  @!UPT UIADD3 URZ, UPT, UPT, URZ, URZ, URZ ;  /* 0x000000fffffff290 */ /* 0x000fe2000fffe0ff */
[----:B----4-:R-:W-:Y:S11]  /*6560*/  @P4 BRA `(.L_x_95) ;  /* 0x0000000000084947 */ /* 0x010ff60003800000 */
[----:B------:R-:W1:Y:S02]  /*6570*/  SYNCS.PHASECHK.TRANS64.TRYWAIT P1, [R22+URZ+0x140], R0 ;  /* 0x00014000160075a7 */ /* 0x000e6400080211ff */
[----:B-1----:R-:W-:Y:S05]  /*6580*/  @!P1 BRA `(.L_x_96) ;  /* 0x0000002000509947 */ /* 0x002fea0003800000 */
.L_x_95:
[----:B------:R-:W-:Y:S05]  /*6590*/  @!P0 BRA `(.L_x_97) ;  /* 0x0000000000408947 */ /* 0x000fea0003800000 */
[----:B------:R-:W4:Y:S01]  /*65a0*/  LDCU.64 UR8, c[0x4][0x70] ;  /* 0x01000e00ff0877ac */ /* 0x000f220008000a00 */
[----:B------:R-:W-:Y:S01]  /*65b0*/  MOV R15, 0x0 ;  /* 0x00000000000f7802 */ /* 0x000fe20000000f00 */
[----:B------:R-:W-:Y:S02]  /*65c0*/  HFMA2 R12, -RZ, RZ, 0, 5.9604644775390625e-08 ;  /* 0x00000001ff0c7431 */ /* 0x000fe400000001ff */
[----:B------:R-:W-:Y:S02]  /*65d0*/  IMAD.MOV.U32 R8, RZ, RZ, 0x192 ;  /* 0x00000192ff087424 */ /* 0x000fe400078e00ff */
[----:B------:R-:W-:Y:S01]  /*65e0*/  IMAD.MOV.U32 R13, RZ, RZ, RZ ;  /* 0x000000ffff0d7224 */ /* 0x000fe200078e00ff */
[----:B------:R-:W5:Y:S01]  /*65f0*/  LDCU.64 UR6, c[0x4][0x78] ;  /* 0x01000f00ff0677ac */ /* 0x000f620008000a00 */
[----:B------:R-:W1:Y:S01]  /*6600*/  LDC.64 R14, c[0x4][R15] ;  /* 0x010000000f0e7b82 */ /* 0x000e620000000a00 */
[----:B------:R-:W2:Y:S01]  /*6610*/  LDCU.64 UR4, c[0x4][0x10] ;  /* 0x01000200ff0477ac */ /* 0x000ea20008000a00 */
[----:B----4-:R-:W-:Y:S01]  /*6620*/  MOV R5, UR9 ;  /* 0x0000000900057c02 */ /* 0x010fe20008000f00 */
[----:B------:R-:W-:Y:S01]  /*6630*/  IMAD.U32 R4, RZ, RZ, UR8 ;  /* 0x00000008ff047e24 */ /* 0x000fe2000f8e00ff */
[----:B-----5:R-:W-:Y:S01]  /*6640*/  MOV R7, UR7 ;  /* 0x0000000700077c02 */ /* 0x020fe20008000f00 */
[----:B------:R-:W-:Y:S01]  /*6650*/  IMAD.U32 R6, RZ, RZ, UR6 ;  /* 0x00000006ff067e24 */ /* 0x000fe2000f8e00ff */
[----:B--2---:R-:W-:Y:S01]  /*6660*/  MOV R11, UR5 ;  /* 0x00000005000b7c02 */ /* 0x004fe20008000f00 */
[----:B------:R-:W-:Y:S02]  /*6670*/  IMAD.U32 R10, RZ, RZ, UR4 ;  /* 0x00000004ff0a7e24 */ /* 0x000fe4000f8e00ff */
[----:B------:R-:W-:Y:S07]  /*6680*/  LEPC R20, `(.L_x_97) ;  /* 0x000000001014794e */ /* 0x000fee0000000000 */
[----:B-1-3--:R-:W-:Y:S05]  /*6690*/  CALL.ABS.NOINC R14 ;  /* 0x000000000e007343 */ /* 0x00afea0003c00000 */
.L_x_97:
[----:B------:R-:W-:Y:S01]  /*66a0*/  LOP3.LUT P0, RZ, R133, 0x60, RZ, 0xc0, !PT ;  /* 0x0000006085ff7812 */ /* 0x000fe2000780c0ff */
[----:B------:R-:W-:Y:S05]  /*66b0*/  WARPSYNC.ALL ;  /* 0x0000000000007948 */ /* 0x000fea0003800000 */
[----:B------:R-:W-:Y:S01]  /*66c0*/  R2UR UR4, R2 ;  /* 0x00000000020472ca */ /* 0x000fe200000e0000 */
[----:B------:R-:W4:Y:S01]  /*66d0*/  S2UR UR6, SR_CgaCtaId ;  /* 0x00000000000679c3 */ /* 0x000f220000008800 */
[----:B------:R-:W-:Y:S01]  /*66e0*/  F2FP.F16.E4M3.UNPACK_B R2, R32 ;  /* 0x00000020ff02723e */ /* 0x000fe200020006ff */
[----:B------:R-:W-:Y:S01]  /*66f0*/  BSSY.RECONVERGENT B0, `(.L_x_98) ;  /* 0x0000135000007945 */ /* 0x000fe20003800200 */
[-C--:B------:R-:W-:Y:S02]  /*6700*/  F2FP.F16.E4M3.UNPACK_B R21, R33.reuse ;  /* 0x00000021ff15723e */ /* 0x080fe400020006ff */
[----:B------:R-:W-:Y:S01]  /*6710*/  F2FP.F16.E4M3.UNPACK_B R12, R28 ;  /* 0x0000001cff0c723e */ /* 0x000fe200020006ff */
[----:B-1----:R-:W-:Y:S01]  /*6720*/  HADD2.F32 R0, -RZ, R2.H0_H0 ;  /* 0x20000002ff007230 */ /* 0x002fe20000004100 */
[----:B------:R-:W-:Y:S01]  /*6730*/  F2FP.F16.E4M3.UNPACK_B R32, R32.H1 ;  /* 0x00000020ff20723e */ /* 0x000fe200030006ff */
[--C-:B------:R-:W-:Y:S01]  /*6740*/  HADD2.F32 R73, -RZ, R21.reuse.H0_H0 ;  /* 0x20000015ff497230 */ /* 0x100fe20000004100 */
[----:B------:R-:W-:Y:S01]  /*6750*/  F2FP.F16.E4M3.UNPACK_B R33, R33.H1 ;  /* 0x00000021ff21723e */ /* 0x000fe200030006ff */
[----:B------:R-:W-:Y:S01]  /*6760*/  HADD2.F32 R74, -RZ, R21.H1_H1 ;  /* 0x30000015ff4a7230 */ /* 0x000fe20000004100 */
[-C--:B------:R-:W-:Y:S01]  /*6770*/  F2FP.F16.E4M3.UNPACK_B R20, R34.reuse ;  /* 0x00000022ff14723e */ /* 0x080fe200020006ff */
[--C-:B------:R-:W-:Y:S01]  /*6780*/  HADD2.F32 R3, -RZ, R32.reuse.H0_H0 ;  /* 0x20000020ff037230 */ /* 0x100fe20000004100 */
[----:B------:R-:W-:Y:S01]  /*6790*/  F2FP.F16.E4M3.UNPACK_B R15, R34.H1 ;  /* 0x00000022ff0f723e */ /* 0x000fe200030006ff */
[----:B------:R-:W-:Y:S01]  /*67a0*/  HADD2.F32 R72, -RZ, R32.H1_H1 ;  /* 0x30000020ff487230 */ /* 0x000fe20000004100 */
[-C--:B------:R-:W-:Y:S01]  /*67b0*/  F2FP.F16.E4M3.UNPACK_B R14, R35.reuse ;  /* 0x00000023ff0e723e */ /* 0x080fe200020006ff */
[--C-:B------:R-:W-:Y:S01]  /*67c0*/  HADD2.F32 R75, -RZ, R33.reuse.H0_H0 ;  /* 0x20000021ff4b7230 */ /* 0x100fe20000004100 */
[----:B------:R-:W-:Y:S01]  /*67d0*/  F2FP.F16.E4M3.UNPACK_B R13, R35.H1 ;  /* 0x00000023ff0d723e */ /* 0x000fe200030006ff */
[----:B------:R-:W-:Y:S01]  /*67e0*/  HADD2.F32 R76, -RZ, R33.H1_H1 ;  /* 0x30000021ff4c7230 */ /* 0x000fe20000004100 */
[----:B------:R-:W-:Y:S01]  /*67f0*/  F2FP.F16.E4M3.UNPACK_B R28, R28.H1 ;  /* 0x0000001cff1c723e */ /* 0x000fe200030006ff */
[--C-:B------:R-:W-:Y:S01]  /*6800*/  HADD2.F32 R77, -RZ, R20.reuse.H0_H0 ;  /* 0x20000014ff4d7230 */ /* 0x100fe20000004100 */
[-C--:B------:R-:W-:Y:S01]  /*6810*/  F2FP.F16.E4M3.UNPACK_B R11, R29.reuse ;  /* 0x0000001dff0b723e */ /* 0x080fe200020006ff */
        /* <DEDUP_REMOVED lines=15> */
[----:B------:R-:W-:Y:S01]  /*6910*/  R2UR UR5, R22 ;  /* 0x00000000160572ca */ /* 0x000fe200000e0000 */
        /* <DEDUP_REMOVED lines=29> */
[----:B------:R-:W-:Y:S01]  /*6af0*/  IADD3 R68, PT, PT, R68, 0x1, RZ ;  /* 0x0000000144447810 */ /* 0x000fe20007ffe0ff */
[--C-:B------:R-:W-:Y:S02]  /*6b00*/  HADD2.F32 R101, -RZ, R5.reuse.H0_H0 ;  /* 0x20000005ff657230 */ /* 0x100fe40000004100 */
[----:B------:R-:W-:Y:S02]  /*6b10*/  HADD2.F32 R102, -RZ, R5.H1_H1 ;  /* 0x30000005ff667230 */ /* 0x000fe40000004100 */
[--C-:B------:R-:W-:Y:S02]  /*6b20*/  HADD2.F32 R103, -RZ, R4.reuse.H0_H0 ;  /* 0x20000004ff677230 */ /* 0x100fe40000004100 */
[----:B------:R-:W-:Y:S02]  /*6b30*/  HADD2.F32 R104, -RZ, R4.H1_H1 ;  /* 0x30000004ff687230 */ /* 0x000fe40000004100 */
[----:B------:R-:W3:Y:S01]  /*6b40*/  LDTM.x64 R4, tmem[UR4] ;  /* 0x00000004000479ee */ /* 0x000ee20008340000 */
[----:B------:R-:W-:Y:S01]  /*6b50*/  NOP ;  /* 0x0000000000007918 */ /* 0x000fe20000000000 */
[----:B------:R-:W-:Y:S01]  /*6b60*/  UIADD3 UR4, UPT, UPT, UR5, 0x150, URZ ;  /* 0x0000015005047890 */ /* 0x000fe2000fffe0ff */
[----:B------:R-:W-:Y:S02]  /*6b70*/  HADD2.F32 R2, -RZ, R2.H1_H1 ;  /* 0x30000002ff027230 */ /* 0x000fe40000004100 */
[--C-:B------:R-:W-:Y:S02]  /*6b80*/  HADD2.F32 R105, -RZ, R106.reuse.H0_H0 ;  /* 0x2000006aff697230 */ /* 0x100fe40000004100 */
        /* <DEDUP_REMOVED lines=8> */
[----:B------:R-:W-:Y:S01]  /*6c10*/  HADD2.F32 R122, -RZ, R122.H1_H1 ;  /* 0x3000007aff7a7230 */ /* 0x000fe20000004100 */
[----:B----4-:R-:W-:Y:S01]  /*6c20*/  UPRMT UR4, UR6, 0x654, UR4 ;  /* 0x0000065406047896 */ /* 0x010fe20008000004 */
[C---:B---3--:R-:W-:Y:S01]  /*6c30*/  FMUL R4, R70.reuse, R4 ;  /* 0x0000000446047220 */ /* 0x048fe20000400000 */
[C---:B------:R-:W-:Y:S01]  /*6c40*/  FMUL R5, R70.reuse, R5 ;  /* 0x0000000546057220 */ /* 0x040fe20000400000 */
[C---:B------:R-:W-:Y:S01]  /*6c50*/  FMUL R8, R70.reuse, R8 ;  /* 0x0000000846087220 */ /* 0x040fe20000400000 */
[C---:B------:R-:W-:Y:S01]  /*6c60*/  FMUL R9, R70.reuse, R9 ;  /* 0x0000000946097220 */ /* 0x040fe20000400000 */
[C---:B------:R-:W-:Y:S01]  /*6c70*/  FFMA R4, R71.reuse, R0, R4 ;  /* 0x0000000047047223 */ /* 0x040fe20000000004 */
[C---:B------:R-:W-:Y:S01]  /*6c80*/  FFMA R5, R71.reuse, R2, R5 ;  /* 0x0000000247057223 */ /* 0x040fe20000000005 */
[C---:B------:R-:W-:Y:S01]  /*6c90*/  FMUL R12, R70.reuse, R12 ;  /* 0x0000000c460c7220 */ /* 0x040fe20000400000 */
[C---:B------:R-:W-:Y:S01]  /*6ca0*/  FMUL R13, R70.reuse, R13 ;  /* 0x0000000d460d7220 */ /* 0x040fe20000400000 */
[----:B------:R-:W-:Y:S01]  /*6cb0*/  SYNCS.ARRIVE.TRANS64.RED.A1T0 RZ, [UR4], RZ ;  /* 0x000000ffffff79a7 */ /* 0x000fe20008100404 */
[C---:B------:R-:W-:Y:S01]  /*6cc0*/  FMUL R16, R70.reuse, R16 ;  /* 0x0000001046107220 */ /* 0x040fe20000400000 */
[C---:B------:R-:W-:Y:S01]  /*6cd0*/  FMUL R17, R70.reuse, R17 ;  /* 0x0000001146117220 */ /* 0x040fe20000400000 */
[C---:B------:R-:W-:Y:S01]  /*6ce0*/  FMUL R0, R70.reuse, R20 ;  /* 0x0000001446007220 */ /* 0x040fe20000400000 */
[C---:B------:R-:W-:Y:S01]  /*6cf0*/  FMUL R2, R70.reuse, R21 ;  /* 0x0000001546027220 */ /* 0x040fe20000400000 */
[C---:B------:R-:W-:Y:S01]  /*6d00*/  FMUL R21, R70.reuse, R28 ;  /* 0x0000001c46157220 */ /* 0x040fe20000400000 */
[--C-:B------:R-:W-:Y:S02]  /*6d10*/  HADD2.F32 R125, -RZ, R126.reuse.H0_H0 ;  /* 0x2000007eff7d7230 */ /* 0x100fe40000004100 */
[C---:B------:R-:W-:Y:S01]  /*6d20*/  FMUL R6, R70.reuse, R6 ;  /* 0x0000000646067220 */ /* 0x040fe20000400000 */
[----:B------:R-:W-:Y:S02]  /*6d30*/  HADD2.F32 R126, -RZ, R126.H1_H1 ;  /* 0x3000007eff7e7230 */ /* 0x000fe40000004100 */
[C---:B------:R-:W-:Y:S01]  /*6d40*/  FMUL R7, R70.reuse, R7 ;  /* 0x0000000746077220 */ /* 0x040fe20000400000 */
[C---:B------:R-:W-:Y:S01]  /*6d50*/  FMUL R10, R70.reuse, R10 ;  /* 0x0000000a460a7220 */ /* 0x040fe20000400000 */
[C---:B------:R-:W-:Y:S01]  /*6d60*/  FFMA R6, R71.reuse, R3, R6 ;  /* 0x0000000347067223 */ /* 0x040fe20000000006 */
[C---:B------:R-:W-:Y:S01]  /*6d70*/  FMUL R11, R70.reuse, R11 ;  /* 0x0000000b460b7220 */ /* 0x040fe20000400000 */
[C---:B------:R-:W-:Y:S01]  /*6d80*/  FFMA R7, R71.reuse, R72, R7 ;  /* 0x0000004847077223 */ /* 0x040fe20000000007 */
[C---:B------:R-:W-:Y:S01]  /*6d90*/  FFMA R8, R71.reuse, R73, R8 ;  /* 0x0000004947087223 */ /* 0x040fe20000000008 */
[C---:B------:R-:W-:Y:S01]  /*6da0*/  FFMA R9, R71.reuse, R74, R9 ;  /* 0x0000004a47097223 */ /* 0x040fe20000000009 */
[C---:B------:R-:W-:Y:S01]  /*6db0*/  FFMA R10, R71.reuse, R75, R10 ;  /* 0x0000004b470a7223 */ /* 0x040fe2000000000a */
[C---:B------:R-:W-:Y:S01]  /*6dc0*/  FFMA R11, R71.reuse, R76, R11 ;  /* 0x0000004c470b7223 */ /* 0x040fe2000000000b */
[C---:B------:R-:W-:Y:S01]  /*6dd0*/  FFMA R12, R71.reuse, R77, R12 ;  /* 0x0000004d470c7223 */ /* 0x040fe2000000000c */
[----:B------:R-:W-:Y:S01]  /*6de0*/  FFMA R13, R71, R78, R13 ;  /* 0x0000004e470d7223 */ /* 0x000fe2000000000d */
[----:B------:R-:W-:Y:S01]  /*6df0*/  F2FP.SATFINITE.E4M3.F32.PACK_AB_MERGE_C R76, R7, R6, RZ ;  /* 0x00000006074c723e */ /* 0x000fe200048070ff */
[--C-:B------:R-:W-:Y:S02]  /*6e00*/  HADD2.F32 R74, -RZ, R129.reuse.H0_H0 ;  /* 0x20000081ff4a7230 */ /* 0x100fe40000004100 */
[C---:B------:R-:W-:Y:S01]  /*6e10*/  FMUL R7, R70.reuse, R24 ;  /* 0x0000001846077220 */ /* 0x040fe20000400000 */
[----:B------:R-:W-:Y:S01]  /*6e20*/  HADD2.F32 R75, -RZ, R129.H1_H1 ;  /* 0x30000081ff4b7230 */ /* 0x000fe20000004100 */
[----:B------:R-:W-:Y:S01]  /*6e30*/  F2FP.SATFINITE.E4M3.F32.PACK_AB_MERGE_C R129, R11, R10, RZ ;  /* 0x0000000a0b81723e */ /* 0x000fe200048070ff */
        /* <DEDUP_REMOVED lines=17> */
[C---:B------:R-:W-:Y:S01]  /*6f50*/  FMUL R3, R70.reuse, R22 ;  /* 0x0000001646037220 */ /* 0x040fe20000400000 */
[----:B------:R-:W-:Y:S01]  /*6f60*/  F2FP.SATFINITE.E4M3.F32.PACK_AB_MERGE_C R18, R19, R18, RZ ;  /* 0x000000121312723e */ /* 0x000fe200048070ff */
[C---:B------:R-:W-:Y:S01]  /*6f70*/  FMUL R22, R70.reuse, R29 ;  /* 0x0000001d46167220 */ /* 0x040fe20000400000 */
[C---:B------:R-:W-:Y:S01]  /*6f80*/  FMUL R29, R70.reuse, R36 ;  /* 0x00000024461d7220 */ /* 0x040fe20000400000 */
[C---:B------:R-:W-:Y:S01]  /*6f90*/  FFMA R3, R71.reuse, R87, R3 ;  /* 0x0000005747037223 */ /* 0x040fe20000000003 */
[C---:B------:R-:W-:Y:S01]  /*6fa0*/  FMUL R6, R70.reuse, R23 ;  /* 0x0000001746067220 */ /* 0x040fe20000400000 */
[C---:B------:R-:W-:Y:S01]  /*6fb0*/  FMUL R11, R70.reuse, R26 ;  /* 0x0000001a460b7220 */ /* 0x040fe20000400000 */
[C---:B------:R-:W-:Y:S01]  /*6fc0*/  FMUL R26, R70.reuse, R33 ;  /* 0x00000021461a7220 */ /* 0x040fe20000400000 */
[C---:B------:R-:W-:Y:S01]  /*6fd0*/  FMUL R33, R70.reuse, R40 ;  /* 0x0000002846217220 */ /* 0x040fe20000400000 */
[C---:B------:R-:W-:Y:S01]  /*6fe0*/  FFMA R6, R71.reuse, R88, R6 ;  /* 0x0000005847067223 */ /* 0x040fe20000000006 */
[C---:B------:R-:W-:Y:S01]  /*6ff0*/  FFMA R7, R71.reuse, R89, R7 ;  /* 0x0000005947077223 */ /* 0x040fe20000000007 */
[C---:B------:R-:W-:Y:S01]  /*7000*/  FFMA R10, R71.reuse, R90, R10 ;  /* 0x0000005a470a7223 */ /* 0x040fe2000000000a */
[C---:B------:R-:W-:Y:S01]  /*7010*/  FFMA R11, R71.reuse, R91, R11 ;  /* 0x0000005b470b7223 */ /* 0x040fe2000000000b */
[----:B------:R-:W-:Y:S01]  /*7020*/  FMUL R20, R70, R27 ;  /* 0x0000001b46147220 */ /* 0x000fe20000400000 */
[----:B------:R-:W-:Y:S01]  /*7030*/  F2FP.SATFINITE.E4M3.F32.PACK_AB_MERGE_C R3, R6, R3, RZ ;  /* 0x000000030603723e */ /* 0x000fe200048070ff */
[C---:B------:R-:W-:Y:S01]  /*7040*/  FMUL R23, R70.reuse, R30 ;  /* 0x0000001e46177220 */ /* 0x040fe20000400000 */
[C---:B------:R-:W-:Y:S01]  /*7050*/  FMUL R30, R70.reuse, R37 ;  /* 0x00000025461e7220 */ /* 0x040fe20000400000 */
[C---:B------:R-:W-:Y:S01]  /*7060*/  FFMA R20, R71.reuse, R92, R20 ;  /* 0x0000005c47147223 */ /* 0x040fe20000000014 */
[C---:B------:R-:W-:Y:S01]  /*7070*/  FFMA R21, R71.reuse, R93, R21 ;  /* 0x0000005d47157223 */ /* 0x040fe20000000015 */
[C---:B------:R-:W-:Y:S01]  /*7080*/  FFMA R22, R71.reuse, R94, R22 ;  /* 0x0000005e47167223 */ /* 0x040fe20000000016 */
[C---:B------:R-:W-:Y:S01]  /*7090*/  FFMA R23, R71.reuse, R95, R23 ;  /* 0x0000005f47177223 */ /* 0x040fe20000000017 */
[C---:B------:R-:W-:Y:S01]  /*70a0*/  FMUL R37, R70.reuse, R44 ;  /* 0x0000002c46257220 */ /* 0x040fe20000400000 */
        /* <DEDUP_REMOVED lines=11> */
[----:B------:R-:W-:Y:S01]  /*7160*/  FMUL R38, R70, R45 ;  /* 0x0000002d46267220 */ /* 0x000fe20000400000 */
[C---:B------:R-:W-:Y:S01]  /*7170*/  FFMA R28, R71.reuse, R100, R28 ;  /* 0x00000064471c7223 */ /* 0x040fe2000000001c */
[----:B------:R-:W-:Y:S01]  /*7180*/  F2FP.SATFINITE.E4M3.F32.PACK_AB_MERGE_C R6, R22, R21, R6 ;  /* 0x000000151606723e */ /* 0x000fe20004807006 */
[C---:B------:R-:W-:Y:S01]  /*7190*/  FFMA R29, R71.reuse, R101, R29 ;  /* 0x00000065471d7223 */ /* 0x040fe2000000001d */
[C---:B------:R-:W-:Y:S01]  /*71a0*/  FFMA R30, R71.reuse, R102, R30 ;  /* 0x00000066471e7223 */ /* 0x040fe2000000001e */
[----:B------:R-:W-:Y:S01]  /*71b0*/  FFMA R31, R71, R103, R31 ;  /* 0x00000067471f7223 */ /* 0x000fe2000000001f */
[C---:B------:R-:W-:Y:S01]  /*71c0*/  FMUL R45, R70.reuse, R52 ;  /* 0x00000034462d7220 */ /* 0x040fe20000400000 */
[C---:B------:R-:W-:Y:S01]  /*71d0*/  FMUL R52, R70.reuse, R59 ;  /* 0x0000003b46347220 */ /* 0x040fe20000400000 */
[C---:B------:R-:W-:Y:S01]  /*71e0*/  FMUL R59, R70.reuse, R66 ;  /* 0x00000042463b7220 */ /* 0x040fe20000400000 */
[----:B------:R-:W-:Y:S01]  /*71f0*/  F2FP.SATFINITE.E4M3.F32.PACK_AB_MERGE_C R66, R13, R12, R14 ;  /* 0x0000000c0d42723e */ /* 0x000fe2000480700e */
[C---:B------:R-:W-:Y:S01]  /*7200*/  FMUL R32, R70.reuse, R39 ;  /* 0x0000002746207220 */ /* 0x040fe20000400000 */
[--C-:B------:R-:W-:Y:S02]  /*7210*/  HADD2.F32 R107, -RZ, R108.reuse.H0_H0 ;  /* 0x2000006cff6b7230 */ /* 0x100fe40000004100 */
[C---:B------:R-:W-:Y:S01]  /*7220*/  FMUL R35, R70.reuse, R42 ;  /* 0x0000002a46237220 */ /* 0x040fe20000400000 */
[----:B------:R-:W-:Y:S02]  /*7230*/  HADD2.F32 R108, -RZ, R108.H1_H1 ;  /* 0x3000006cff6c7230 */ /* 0x000fe40000004100 */
[C---:B------:R-:W-:Y:S01]  /*7240*/  FFMA R32, R71.reuse, R104, R32 ;  /* 0x0000006847207223 */ /* 0x040fe20000000020 */
[----:B------:R-:W-:Y:S01]  /*7250*/  FMUL R36, R70, R43 ;  /* 0x0000002b46247220 */ /* 0x000fe20000400000 */
[C---:B------:R-:W-:Y:S01]  /*7260*/  FFMA R33, R71.reuse, R105, R33 ;  /* 0x0000006947217223 */ /* 0x040fe20000000021 */
[C---:B------:R-:W-:Y:S01]  /*7270*/  FFMA R34, R71.reuse, R106, R34 ;  /* 0x0000006a47227223 */ /* 0x040fe20000000022 */
[--C-:B------:R-:W-:Y:S01]  /*7280*/  HADD2.F32 R111, -RZ, R112.reuse.H0_H0 ;  /* 0x20000070ff6f7230 */ /* 0x100fe20000004100 */
[----:B------:R-:W-:Y:S01]  /*7290*/  F2FP.SATFINITE.E4M3.F32.PACK_AB_MERGE_C R32, R32, R31, RZ ;  /* 0x0000001f2020723e */ /* 0x000fe200048070ff */
[C---:B------:R-:W-:Y:S01]  /*72a0*/  FFMA R35, R71.reuse, R107, R35 ;  /* 0x0000006b47237223 */ /* 0x040fe20000000023 */
[----:B------:R-:W-:Y:S02]  /*72b0*/  HADD2.F32 R112, -RZ, R112.H1_H1 ;  /* 0x30000070ff707230 */ /* 0x000fe40000004100 */
[----:B------:R-:W-:Y:S01]  /*72c0*/  FMUL R39, R70, R46 ;  /* 0x0000002e46277220 */ /* 0x000fe20000400000 */
[----:B------:R-:W-:Y:S01]  /*72d0*/  F2FP.SATFINITE.E4M3.F32.PACK_AB_MERGE_C R32, R30, R29, R32 ;  /* 0x0000001d1e20723e */ /* 0x000fe20004807020 */
[C---:B------:R-:W-:Y:S01]  /*72e0*/  FFMA R36, R71.reuse, R108, R36 ;  /* 0x0000006c47247223 */ /* 0x040fe20000000024 */
[C---:B------:R-:W-:Y:S01]  /*72f0*/  FMUL R40, R70.reuse, R47 ;  /* 0x0000002f46287220 */ /* 0x040fe20000400000 */
[C---:B------:R-:W-:Y:S01]  /*7300*/  FFMA R37, R71.reuse, R109, R37 ;  /* 0x0000006d47257223 */ /* 0x040fe20000000025 */
[C---:B------:R-:W-:Y:S01]  /*7310*/  FFMA R38, R71.reuse, R110, R38 ;  /* 0x0000006e47267223 */ /* 0x040fe20000000026 */
[C---:B------:R-:W-:Y:S01]  /*7320*/  FMUL R42, R70.reuse, R49 ;  /* 0x00000031462a7220 */ /* 0x040fe20000400000 */
[--C-:B------:R-:W-:Y:S02]  /*7330*/  HADD2.F32 R115, -RZ, R116.reuse.H0_H0 ;  /* 0x20000074ff737230 */ /* 0x100fe40000004100 */
[C---:B------:R-:W-:Y:S01]  /*7340*/  FFMA R39, R71.reuse, R111, R39 ;  /* 0x0000006f47277223 */ /* 0x040fe20000000027 */
[----:B------:R-:W-:Y:S02]  /*7350*/  HADD2.F32 R116, -RZ, R116.H1_H1 ;  /* 0x30000074ff747230 */ /* 0x000fe40000004100 */
[C---:B------:R-:W-:Y:S01]  /*7360*/  FMUL R43, R70.reuse, R50 ;  /* 0x00000032462b7220 */ /* 0x040fe20000400000 */
[C---:B------:R-:W-:Y:S01]  /*7370*/  FFMA R40, R71.reuse, R112, R40 ;  /* 0x0000007047287223 */ /* 0x040fe20000000028 */
[C---:B------:R-:W-:Y:S01]  /*7380*/  FMUL R44, R70.reuse, R51 ;  /* 0x00000033462c7220 */ /* 0x040fe20000400000 */
[C---:B------:R-:W-:Y:S01]  /*7390*/  FFMA R41, R71.reuse, R113, R41 ;  /* 0x0000007147297223 */ /* 0x040fe20000000029 */
[C---:B------:R-:W-:Y:S01]  /*73a0*/  FMUL R50, R70.reuse, R57 ;  /* 0x0000003946327220 */ /* 0x040fe20000400000 */
[C---:B------:R-:W-:Y:S01]  /*73b0*/  FMUL R57, R70.reuse, R64 ;  /* 0x0000004046397220 */ /* 0x040fe20000400000 */
[----:B------:R-:W-:Y:S01]  /*73c0*/  FFMA R42, R71, R114, R42 ;  /* 0x00000072472a7223 */ /* 0x000fe2000000002a */
[C---:B------:R-:W-:Y:S01]  /*73d0*/  FMUL R46, R70.reuse, R53 ;  /* 0x00000035462e7220 */ /* 0x040fe20000400000 */
[--C-:B------:R-:W-:Y:S01]  /*73e0*/  HADD2.F32 R119, -RZ, R120.reuse.H0_H0 ;  /* 0x20000078ff777230 */ /* 0x100fe20000004100 */
[----:B------:R-:W-:Y:S01]  /*73f0*/  F2FP.SATFINITE.E4M3.F32.PACK_AB_MERGE_C R64, R5, R4, R76 ;  /* 0x000000040540723e */ /* 0x000fe2000480704c */
[C---:B------:R-:W-:Y:S01]  /*7400*/  FMUL R51, R70.reuse, R58 ;  /* 0x0000003a46337220 */ /* 0x040fe20000400000 */
[C---:B------:R-:W-:Y:S01]  /*7410*/  FMUL R53, R70.reuse, R60 ;  /* 0x0000003c46357220 */ /* 0x040fe20000400000 */
[C---:B------:R-:W-:Y:S01]  /*7420*/  FFMA R43, R71.reuse, R115, R43 ;  /* 0x00000073472b7223 */ /* 0x040fe2000000002b */
[----:B------:R-:W-:Y:S02]  /*7430*/  HADD2.F32 R120, -RZ, R120.H1_H1 ;  /* 0x30000078ff787230 */ /* 0x000fe40000004100 */
[C---:B------:R-:W-:Y:S01]  /*7440*/  FMUL R47, R70.reuse, R54 ;  /* 0x00000036462f7220 */ /* 0x040fe20000400000 */
[C---:B------:R-:W-:Y:S01]  /*7450*/  FMUL R58, R70.reuse, R65 ;  /* 0x00000041463a7220 */ /* 0x040fe20000400000 */
[----:B------:R-:W-:Y:S01]  /*7460*/  FMUL R60, R70, R67 ;  /* 0x00000043463c7220 */ /* 0x000fe20000400000 */
[----:B------:R-:W-:Y:S01]  /*7470*/  F2FP.SATFINITE.E4M3.F32.PACK_AB_MERGE_C R5, R20, R11, RZ ;  /* 0x0000000b1405723e */ /* 0x000fe200048070ff */
[----:B------:R-:W-:Y:S01]  /*7480*/  FFMA R44, R71, R116, R44 ;  /* 0x00000074472c7223 */ /* 0x000fe2000000002c */
[C---:B------:R-:W-:Y:S01]  /*7490*/  FMUL R48, R70.reuse, R55 ;  /* 0x0000003746307220 */ /* 0x040fe20000400000 */
[----:B------:R-:W-:Y:S01]  /*74a0*/  F2FP.SATFINITE.E4M3.F32.PACK_AB_MERGE_C R65, R9, R8, R129 ;  /* 0x000000080941723e */ /* 0x000fe20004807081 */
[----:B------:R-:W-:Y:S01]  /*74b0*/  FFMA R45, R71, R117, R45 ;  /* 0x00000075472d7223 */ /* 0x000fe2000000002d */
[----:B------:R-:W-:Y:S01]  /*74c0*/  F2FP.SATFINITE.E4M3.F32.PACK_AB_MERGE_C R67, R17, R16, R18 ;  /* 0x000000101143723e */ /* 0x000fe20004807012 */
[----:B------:R-:W-:Y:S01]  /*74d0*/  FMUL R49, R70, R56 ;  /* 0x0000003846317220 */ /* 0x000fe20000400000 */
[C---:B------:R-:W-:Y:S01]  /*74e0*/  FFMA R46, R71.reuse, R118, R46 ;  /* 0x00000076472e7223 */ /* 0x040fe2000000002e */
[--C-:B------:R-:W-:Y:S02]  /*74f0*/  HADD2.F32 R123, -RZ, R124.reuse.H0_H0 ;  /* 0x2000007cff7b7230 */ /* 0x100fe40000004100 */
[C---:B------:R-:W-:Y:S01]  /*7500*/  FFMA R47, R71.reuse, R119, R47 ;  /* 0x00000077472f7223 */ /* 0x040fe2000000002f */
[----:B------:R1:W-:Y:S01]  /*7510*/  STS.128 [R138+UR43+0x2200], R64 ;  /* 0x002200408a007988 */ /* 0x0003e20008000c2b */
[----:B------:R-:W-:Y:S01]  /*7520*/  HADD2.F32 R124, -RZ, R124.H1_H1 ;  /* 0x3000007cff7c7230 */ /* 0x000fe20000004100 */
[----:B------:R-:W-:Y:S01]  /*7530*/  F2FP.SATFINITE.E4M3.F32.PACK_AB_MERGE_C R5, R10, R7, R5 ;  /* 0x000000070a05723e */ /* 0x000fe20004807005 */
[C---:B------:R-:W-:Y:S01]  /*7540*/  FFMA R48, R71.reuse, R120, R48 ;  /* 0x0000007847307223 */ /* 0x040fe20000000030 */
[----:B------:R-:W-:Y:S01]  /*7550*/  F2FP.SATFINITE.E4M3.F32.PACK_AB_MERGE_C R7, R28, R27, RZ ;  /* 0x0000001b1c07723e */ /* 0x000fe200048070ff */
        /* <DEDUP_REMOVED lines=8> */
[----:B------:R-:W-:Y:S01]  /*75e0*/  FMUL R56, R70, R63 ;  /* 0x0000003f46387220 */ /* 0x000fe20000400000 */
[----:B------:R-:W-:Y:S01]  /*75f0*/  F2FP.SATFINITE.E4M3.F32.PACK_AB_MERGE_C R4, R2, R0, R3 ;  /* 0x000000000204723e */ /* 0x000fe20004807003 */
[C---:B------:R-:W-:Y:S01]  /*7600*/  FFMA R53, R71.reuse, R125, R53 ;  /* 0x0000007d47357223 */ /* 0x040fe20000000035 */
[----:B------:R-:W-:Y:S01]  /*7610*/  F2FP.SATFINITE.E4M3.F32.PACK_AB_MERGE_C R7, R26, R25, R7 ;  /* 0x000000191a07723e */ /* 0x000fe20004807007 */
[C---:B------:R-:W-:Y:S01]  /*7620*/  FFMA R54, R71.reuse, R126, R54 ;  /* 0x0000007e47367223 */ /* 0x040fe20000000036 */
[C---:B------:R-:W-:Y:S01]  /*7630*/  FFMA R55, R71.reuse, R127, R55 ;  /* 0x0000007f47377223 */ /* 0x040fe20000000037 */
[----:B------:R-:W-:Y:S01]  /*7640*/  F2FP.SATFINITE.E4M3.F32.PACK_AB_MERGE_C R35, R36, R35, RZ ;  /* 0x000000232423723e */ /* 0x000fe200048070ff */
[C---:B------:R-:W-:Y:S01]  /*7650*/  FFMA R56, R71.reuse, R128, R56 ;  /* 0x0000008047387223 */ /* 0x040fe20000000038 */
[----:B------:R1:W-:Y:S01]  /*7660*/  STS.128 [R137+0x2010], R4 ;  /* 0x0020100489007388 */ /* 0x0003e20000000c00 */
[----:B------:R-:W-:Y:S01]  /*7670*/  F2FP.SATFINITE.E4M3.F32.PACK_AB_MERGE_C R39, R40, R39, RZ ;  /* 0x000000272827723e */ /* 0x000fe200048070ff */
[C---:B------:R-:W-:Y:S01]  /*7680*/  FFMA R57, R71.reuse, R72, R57 ;  /* 0x0000004847397223 */ /* 0x040fe20000000039 */
[----:B------:R-:W-:Y:S01]  /*7690*/  F2FP.SATFINITE.E4M3.F32.PACK_AB_MERGE_C R43, R44, R43, RZ ;  /* 0x0000002b2c2b723e */ /* 0x000fe200048070ff */
[C---:B------:R-:W-:Y:S01]  /*76a0*/  FFMA R58, R71.reuse, R73, R58 ;  /* 0x00000049473a7223 */ /* 0x040fe2000000003a */
[C---:B------:R-:W-:Y:S01]  /*76b0*/  FFMA R59, R71.reuse, R74, R59 ;  /* 0x0000004a473b7223 */ /* 0x040fe2000000003b */
[----:B------:R-:W-:Y:S01]  /*76c0*/  F2FP.SATFINITE.E4M3.F32.PACK_AB_MERGE_C R33, R34, R33, R35 ;  /* 0x000000212221723e */ /* 0x000fe20004807023 */
[----:B------:R-:W-:Y:S01]  /*76d0*/  FFMA R60, R71, R75, R60 ;  /* 0x0000004b473c7223 */ /* 0x000fe2000000003c */
[----:B------:R-:W-:Y:S02]  /*76e0*/  F2FP.SATFINITE.E4M3.F32.PACK_AB_MERGE_C R34, R38, R37, R39 ;  /* 0x000000252622723e */ /* 0x000fe40004807027 */
[----:B------:R-:W-:Y:S02]  /*76f0*/  F2FP.SATFINITE.E4M3.F32.PACK_AB_MERGE_C R35, R42, R41, R43 ;  /* 0x000000292a23723e */ /* 0x000fe4000480702b */
[----:B------:R-:W-:Y:S02]  /*7700*/  F2FP.SATFINITE.E4M3.F32.PACK_AB_MERGE_C R51, R52, R51, RZ ;  /* 0x000000333433723e */ /* 0x000fe400048070ff */
[----:B------:R-:W-:Y:S01]  /*7710*/  F2FP.SATFINITE.E4M3.F32.PACK_AB_MERGE_C R48, R48, R47, RZ ;  /* 0x0000002f3030723e */ /* 0x000fe200048070ff */
[----:B------:R1:W-:Y:S01]  /*7720*/  STS.128 [R146+0x2020], R32 ;  /* 0x0020202092007388 */ /* 0x0003e20000000c00 */
[----:B------:R-:W-:Y:S02]  /*7730*/  F2FP.SATFINITE.E4M3.F32.PACK_AB_MERGE_C R55, R56, R55, RZ ;  /* 0x000000373837723e */ /* 0x000fe400048070ff */
[----:B------:R-:W-:Y:S02]  /*7740*/  F2FP.SATFINITE.E4M3.F32.PACK_AB_MERGE_C R59, R60, R59, RZ ;  /* 0x0000003b3c3b723e */ /* 0x000fe400048070ff */
[----:B------:R-:W-:Y:S02]  /*7750*/  F2FP.SATFINITE.E4M3.F32.PACK_AB_MERGE_C R49, R50, R49, R51 ;  /* 0x000000313231723e */ /* 0x000fe40004807033 */
[----:B------:R-:W-:Y:S02]  /*7760*/  F2FP.SATFINITE.E4M3.F32.PACK_AB_MERGE_C R48, R46, R45, R48 ;  /* 0x0000002d2e30723e */ /* 0x000fe40004807030 */
[----:B------:R-:W-:Y:S02]  /*7770*/  F2FP.SATFINITE.E4M3.F32.PACK_AB_MERGE_C R50, R54, R53, R55 ;  /* 0x000000353632723e */ /* 0x000fe40004807037 */
[----:B------:R-:W-:Y:S05]  /*7780*/  F2FP.SATFINITE.E4M3.F32.PACK_AB_MERGE_C R51, R58, R57, R59 ;  /* 0x000000393a33723e */ /* 0x000fea000480703b */
[----:B------:R1:W-:Y:S01]  /*7790*/  STS.128 [R145+0x2030], R48 ;  /* 0x0020303091007388 */ /* 0x0003e20000000c00 */
[----:B------:R-:W-:Y:S01]  /*77a0*/  @!PT LDS RZ, [RZ] ;  /* 0x00000000fffff984 */ /* 0x000fe20000000800 */
[----:B------:R-:W-:Y:S01]  /*77b0*/  @!PT LDS RZ, [RZ] ;  /* 0x00000000fffff984 */ /* 0x000fe20000000800 */
[----:B------:R-:W-:Y:S01]  /*77c0*/  @!PT LDS RZ, [RZ] ;  /* 0x00000000fffff984 */ /* 0x000fe20000000800 */
[----:B------:R-:W-:Y:S01]  /*77d0*/  @!PT LDS RZ, [RZ] ;  /* 0x00000000fffff984 */ /* 0x000fe20000000800 */
[----:B------:R3:W-:Y:S07]  /*77e0*/  MEMBAR.ALL.CTA ;  /* 0x0000000000007992 */ /* 0x0007ee0000008000 */
[----:B---3--:R-:W3:Y:S02]  /*77f0*/  FENCE.VIEW.ASYNC.S ;  /* 0x00000000000073c6 */ /* 0x008ee40000000000 */
[----:B---3--:R-:W-:Y:S06]  /*7800*/  BAR.SYNC.DEFER_BLOCKING 0x1, 0x80 ;  /* 0x0042000000007b1d */ /* 0x008fec0000010000 */
[----:B------:R-:W-:Y:S05]  /*7810*/  @P0 BRA `(.L_x_99) ;  /* 0x0000000000880947 */ /* 0x000fea0003800000 */
[----:B------:R-:W3:Y:S01]  /*7820*/  LDCU.128 UR12, c[0x0][0xb90] ;  /* 0x00017200ff0c77ac */ /* 0x000ee20008000c00 */
[----:B------:R-:W4:Y:S01]  /*7830*/  LDCU UR18, c[0x0][0xba0] ;  /* 0x00017400ff1277ac */ /* 0x000f220008000800 */
[----:B------:R-:W-:Y:S02]  /*7840*/  USHF.L.U32 UR10, UR44, 0x7, URZ ;  /* 0x000000072c0a7899 */ /* 0x000fe400080006ff */
[----:B------:R-:W-:Y:S02]  /*7850*/  UISETP.NE.AND UP0, UPT, UR60, 0x1, UPT ;  /* 0x000000013c00788c */ /* 0x000fe4000bf05270 */
[----:B------:R-:W-:Y:S01]  /*7860*/  UIMAD.WIDE.U32 UR4, UR10, UR61, URZ ;  /* 0x0000003d0a0472a5 */ /* 0x000fe2000f8e00ff */
[----:B------:R-:W5:Y:S01]  /*7870*/  LDCU.64 UR16, c[0x0][0x348] ;  /* 0x00006900ff1077ac */ /* 0x000f620008000a00 */
[----:B------:R-:W-:Y:S02]  /*7880*/  UIADD3 UR8, UPT, UPT, UR43, 0x2200, URZ ;  /* 0x000022002b087890 */ /* 0x000fe4000fffe0ff */
[----:B---3--:R-:W-:Y:S02]  /*7890*/  UISETP.NE.AND UP1, UPT, UR14, 0x1, UPT ;  /* 0x000000010e00788c */ /* 0x008fe4000bf25270 */
[----:B------:R-:W-:Y:S02]  /*78a0*/  USHF.L.U32 UR9, UR45, 0x6, URZ ;  /* 0x000000062d097899 */ /* 0x000fe400080006ff */
[----:B------:R-:W-:Y:S01]  /*78b0*/  MOV R147, UR8 ;  /* 0x0000000800937c02 */ /* 0x000fe20008000f00 */
[----:B------:R-:W-:Y:S02]  /*78c0*/  UMOV UR4, UR5 ;  /* 0x0000000500047c82 */ /* 0x000fe40008000000 */
[----:B------:R-:W-:Y:S01]  /*78d0*/  USHF.R.U32.HI UR4, URZ, UR62, UR4 ;  /* 0x0000003eff047299 */ /* 0x000fe20008011604 */
[----:B------:R-:W-:Y:S03]  /*78e0*/  R2UR UR8, R147 ;  /* 0x00000000930872ca */ /* 0x000fe600000e0000 */
[----:B------:R-:W-:Y:S02]  /*78f0*/  USEL UR11, UR10, UR4, !UP0 ;  /* 0x000000040a0b7287 */ /* 0x000fe4000c000000 */
[----:B------:R-:W-:Y:S02]  /*7900*/  UISETP.NE.AND UP0, UPT, UR63, 0x1, UPT ;  /* 0x000000013f00788c */ /* 0x000fe4000bf05270 */
[----:B------:R-:W-:Y:S07]  /*7910*/  UIMAD.WIDE.U32 UR4, UR11, UR12, URZ ;  /* 0x0000000c0b0472a5 */ /* 0x000fee000f8e00ff */
[----:B------:R-:W-:Y:S02]  /*7920*/  UMOV UR4, UR5 ;  /* 0x0000000500047c82 */ /* 0x000fe40008000000 */
[----:B------:R-:W-:Y:S04]  /*7930*/  USHF.R.U32.HI UR4, URZ, UR13, UR4 ;  /* 0x0000000dff047299 */ /* 0x000fe80008011604 */
[----:B------:R-:W-:Y:S02]  /*7940*/  USEL UR12, UR11, UR4, !UP0 ;  /* 0x000000040b0c7287 */ /* 0x000fe4000c000000 */
[----:B-----5:R-:W-:Y:S02]  /*7950*/  UIADD3 UR4, UP0, UPT, UR16, 0x780, URZ ;  /* 0x0000078010047890 */ /* 0x020fe4000ff1e0ff */
[----:B------:R-:W-:Y:S07]  /*7960*/  UIMAD.WIDE.U32 UR6, UR12, UR15, URZ ;  /* 0x0000000f0c0672a5 */ /* 0x000fee000f8e00ff */
[----:B------:R-:W-:Y:S01]  /*7970*/  UMOV UR5, UR7 ;  /* 0x0000000700057c82 */ /* 0x000fe20008000000 */
[----:B------:R-:W-:Y:S02]  /*7980*/  UIADD3 UR7, UPT, UPT, -UR11, URZ, URZ ;  /* 0x000000ff0b077290 */ /* 0x000fe4000fffe1ff */
[----:B----4-:R-:W-:Y:S02]  /*7990*/  USHF.R.U32.HI UR5, URZ, UR18, UR5 ;  /* 0x00000012ff057299 */ /* 0x010fe40008011605 */
[----:B------:R-:W-:Y:S02]  /*79a0*/  UIMAD UR10, UR60, UR7, UR10 ;  /* 0x000000073c0a72a4 */ /* 0x000fe4000f8e020a */
[----:B------:R-:W-:Y:S02]  /*79b0*/  USEL UR13, UR12, UR5, !UP1 ;  /* 0x000000050c0d7287 */ /* 0x000fe4000c800000 */
[----:B------:R-:W-:Y:S02]  /*79c0*/  UIADD3 UR5, UPT, UPT, -UR12, URZ, URZ ;  /* 0x000000ff0c057290 */ /* 0x000fe4000fffe1ff */
[----:B------:R-:W-:Y:S02]  /*79d0*/  UIADD3 UR6, UPT, UPT, -UR13, URZ, URZ ;  /* 0x000000ff0d067290 */ /* 0x000fe4000fffe1ff */
[----:B------:R-:W-:Y:S02]  /*79e0*/  UIMAD UR11, UR63, UR5, UR11 ;  /* 0x000000053f0b72a4 */ /* 0x000fe4000f8e020b */
[----:B------:R-:W-:Y:S02]  /*79f0*/  UIMAD UR12, UR14, UR6, UR12 ;  /* 0x000000060e0c72a4 */ /* 0x000fe4000f8e020c */
[----:B------:R-:W-:Y:S09]  /*7a00*/  UIADD3.X UR5, UPT, UPT, URZ, UR17, URZ, UP0, !UPT ;  /* 0x00000011ff057290 */ /* 0x000ff200087fe4ff */
[----:B------:R3:W-:Y:S01]  /*7a10*/  UTMASTG.5D.IM2COL [UR8], [UR4] ;  /* 0x00000008040073b5 */ /* 0x0007e20008060000 */
[----:B------:R0:W-:Y:S01]  /*7a20*/  UTMACMDFLUSH ;  /* 0x00000000000079b7 */ /* 0x0001e20000000000 */
[----:B---3--:R-:W-:Y:S04]  /*7a30*/  DEPBAR.LE SB0, 0x0 ;  /* 0x000080000000791a */ /* 0x008fe80000000000 */
.L_x_99:
[----:B------:R-:W-:Y:S05]  /*7a40*/  BSYNC.RECONVERGENT B0 ;  /* 0x0000000000007941 */ /* 0x000fea0003800200 */
.L_x_98:
[----:B------:R-:W-:Y:S01]  /*7a50*/  R2UR UR5, R131 ;  /* 0x00000000830572ca */ /* 0x000fe200000e0000 */
[----:B------:R-:W-:Y:S01]  /*7a60*/  BAR.SYNC.DEFER_BLOCKING 0x1, 0x80 ;  /* 0x0042000000007b1d */ /* 0x000fe20000010000 */
[----:B------:R-:W-:Y:S01]  /*7a70*/  R2UR UR4, R132 ;  /* 0x00000000840472ca */ /* 0x000fe200000e0000 */
[----:B------:R-:W-:Y:S01]  /*7a80*/  UISETP.NE.AND UP0, UPT, UR46, URZ, UPT ;  /* 0x000000ff2e00728c */ /* 0x000fe2000bf05270 */
[C---:B------:R-:W-:Y:S01]  /*7a90*/  ISETP.NE.AND P0, PT, R68.reuse, 0x2, PT ;  /* 0x000000024400780c */ /* 0x040fe20003f05270 */
[----:B------:R-:W-:Y:S01]  /*7aa0*/  IMAD.MOV.U32 R16, RZ, RZ, R144 ;  /* 0x000000ffff107224 */ /* 0x000fe200078e0090 */
[----:B------:R-:W-:Y:S02]  /*7ab0*/  LOP3.LUT R135, R135, 0x1, RZ, 0x3c, !PT ;  /* 0x0000000187877812 */ /* 0x000fe400078e3cff */
[----:B------:R-:W-:Y:S02]  /*7ac0*/  SEL R0, RZ, 0x1, P0 ;  /* 0x00000001ff007807 */ /* 0x000fe40000000000 */
[----:B------:R-:W-:Y:S02]  /*7ad0*/  SEL R68, R68, RZ, P0 ;  /* 0x000000ff44447207 */ /* 0x000fe40000000000 */
[----:B------:R-:W-:Y:S01]  /*7ae0*/  LOP3.LUT R136, R136, R0, RZ, 0x3c, !PT ;  /* 0x0000000088887212 */ /* 0x000fe200078e3cff */
[----:B------:R-:W-:Y:S02]  /*7af0*/  UIADD3 UR45, UPT, UPT, UR36, UR5, URZ ;  /* 0x00000005242d7290 */ /* 0x000fe4000fffe0ff */
[----:B------:R-:W-:Y:S01]  /*7b00*/  UIADD3 UR44, UPT, UPT, UR37, UR4, URZ ;  /* 0x00000004252c7290 */ /* 0x000fe2000fffe0ff */
[----:B------:R-:W-:Y:S11]  /*7b10*/  BRA.U UP0, `(.L_x_100) ;  /* 0xffffffd900c07547 */ /* 0x000ff6000b83ffff */
[----:B------:R-:W-:Y:S05]  /*7b20*/  EXIT ;  /* 0x000000000000794d */ /* 0x000fea0003800000 */
.L_x_20:
[----:B------:R-:W-:Y:S07]  /*7b30*/  MOV R0, UR9 ;  /* 0x0000000900007c02 */ /* 0x000fee0008000f00 */
.L_x_101:
[----:B--2---:R2:W3:Y:S02]  /*7b40*/  SYNCS.PHASECHK.TRANS64.TRYWAIT P0, [R0+URZ+0x88], R4 ;  /* 0x00008804000075a7 */ /* 0x0044e400080011ff */
[----:B---3--:R-:W-:Y:S05]  /*7b50*/  @!P0 NANOSLEEP.SYNCS 0x989680 ;  /* 0x009896800000895d */ /* 0x008fea0003900000 */
[----:B------:R-:W3:Y:S02]  /*7b60*/  @!P0 SYNCS.PHASECHK.TRANS64 P0, [R0+URZ+0x88], R4 ;  /* 0x00008804000085a7 */ /* 0x000ee400080010ff */
[----:B---3--:R-:W-:Y:S05]  /*7b70*/  @!P0 BRA `(.L_x_101) ;  /* 0xfffffffc00f08947 */ /* 0x008fea000383ffff */
[----:B------:R-:W-:Y:S05]  /*7b80*/  BRA `(.L_x_19) ;  /* 0xffffff9c009c7947 */ /* 0x000fea000383ffff */
.L_x_26:
[----:B------:R-:W-:Y:S07]  /*7b90*/  MOV R0, UR9 ;  /* 0x0000000900007c02 */ /* 0x000fee0008000f00 */
.L_x_102:
[----:B--2---:R2:W4:Y:S02]  /*7ba0*/  SYNCS.PHASECHK.TRANS64.TRYWAIT P0, [R0+URZ+0x88], R4 ;  /* 0x00008804000075a7 */ /* 0x00452400080011ff */
[----:B----4-:R-:W-:Y:S05]  /*7bb0*/  @!P0 NANOSLEEP.SYNCS 0x989680 ;  /* 0x009896800000895d */ /* 0x010fea0003900000 */
[----:B------:R-:W4:Y:S02]  /*7bc0*/  @!P0 SYNCS.PHASECHK.TRANS64 P0, [R0+URZ+0x88], R4 ;  /* 0x00008804000085a7 */ /* 0x000f2400080010ff */
[----:B----4-:R-:W-:Y:S05]  /*7bd0*/  @!P0 BRA `(.L_x_102) ;  /* 0xfffffffc00f08947 */ /* 0x010fea000383ffff */
[----:B------:R-:W-:Y:S05]  /*7be0*/  BRA `(.L_x_25) ;  /* 0xffffffa4002c7947 */ /* 0x000fea000383ffff */
.L_x_30:
[----:B-1----:R-:W-:-:S07]  /*7bf0*/  MOV R0, UR30 ;  /* 0x0000001e00007c02 */ /* 0x002fce0008000f00 */
.L_x_103:
[----:B-1----:R1:W2:Y:S02]  /*7c00*/  SYNCS.PHASECHK.TRANS64.TRYWAIT P0, [R0+URZ+0x130], R3 ;  /* 0x00013003000075a7 */ /* 0x0022a400080011ff */
[----:B--2---:R-:W-:Y:S05]  /*7c10*/  @!P0 NANOSLEEP.SYNCS 0x989680 ;  /* 0x009896800000895d */ /* 0x004fea0003900000 */
[----:B------:R-:W2:Y:S02]  /*7c20*/  @!P0 SYNCS.PHASECHK.TRANS64 P0, [R0+URZ+0x130], R3 ;  /* 0x00013003000085a7 */ /* 0x000ea400080010ff */
[----:B--2---:R-:W-:Y:S05]  /*7c30*/  @!P0 BRA `(.L_x_103) ;  /* 0xfffffffc00f08947 */ /* 0x004fea000383ffff */
[----:B------:R-:W-:Y:S05]  /*7c40*/  BRA `(.L_x_104) ;  /* 0xffffffa400fc7947 */ /* 0x000fea000383ffff */
.L_x_34:
[----:B------:R-:W-:-:S07]  /*7c50*/  MOV R0, UR4 ;  /* 0x0000000400007c02 */ /* 0x000fce0008000f00 */
.L_x_105:
[----:B-1----:R1:W2:Y:S02]  /*7c60*/  SYNCS.PHASECHK.TRANS64.TRYWAIT P0, [R0+URZ], R2 ;  /* 0x00000002000075a7 */ /* 0x0022a400080011ff */
[----:B--2---:R-:W-:Y:S05]  /*7c70*/  @!P0 NANOSLEEP.SYNCS 0x989680 ;  /* 0x009896800000895d */ /* 0x004fea0003900000 */
[----:B------:R-:W2:Y:S02]  /*7c80*/  @!P0 SYNCS.PHASECHK.TRANS64 P0, [R0+URZ], R2 ;  /* 0x00000002000085a7 */ /* 0x000ea400080010ff */
[----:B--2---:R-:W-:Y:S05]  /*7c90*/  @!P0 BRA `(.L_x_105) ;  /* 0xfffffffc00f08947 */ /* 0x004fea000383ffff */
[----:B------:R-:W-:Y:S05]  /*7ca0*/  BRA `(.L_x_106) ;  /* 0xffffffac00947947 */ /* 0x000fea000383ffff */
.L_x_35:
[----:B------:R-:W-:-:S07]  /*7cb0*/  MOV R0, UR5 ;  /* 0x0000000500007c02 */ /* 0x000fce0008000f00 */
.L_x_107:
[----:B-1----:R1:W2:Y:S02]  /*7cc0*/  SYNCS.PHASECHK.TRANS64.TRYWAIT P0, [R0+URZ], R2 ;  /* 0x00000002000075a7 */ /* 0x0022a400080011ff */
[----:B--2---:R-:W-:Y:S05]  /*7cd0*/  @!P0 NANOSLEEP.SYNCS 0x989680 ;  /* 0x009896800000895d */ /* 0x004fea0003900000 */
[----:B------:R-:W2:Y:S02]  /*7ce0*/  @!P0 SYNCS.PHASECHK.TRANS64 P0, [R0+URZ], R2 ;  /* 0x00000002000085a7 */ /* 0x000ea400080010ff */
[----:B--2---:R-:W-:Y:S05]  /*7cf0*/  @!P0 BRA `(.L_x_107) ;  /* 0xfffffffc00f08947 */ /* 0x004fea000383ffff */
[----:B------:R-:W-:Y:S05]  /*7d00*/  BRA `(.L_x_108) ;  /* 0xffffffac00a47947 */ /* 0x000fea000383ffff */
.L_x_36:
[----:B------:R-:W-:-:S07]  /*7d10*/  MOV R0, UR5 ;  /* 0x0000000500007c02 */ /* 0x000fce0008000f00 */
.L_x_109:
[----:B-1----:R1:W2:Y:S02]  /*7d20*/  SYNCS.PHASECHK.TRANS64.TRYWAIT P0, [R0+URZ], R2 ;  /* 0x00000002000075a7 */ /* 0x0022a400080011ff */
[----:B--2---:R-:W-:Y:S05]  /*7d30*/  @!P0 NANOSLEEP.SYNCS 0x989680 ;  /* 0x009896800000895d */ /* 0x004fea0003900000 */
[----:B------:R-:W2:Y:S02]  /*7d40*/  @!P0 SYNCS.PHASECHK.TRANS64 P0, [R0+URZ], R2 ;  /* 0x00000002000085a7 */ /* 0x000ea400080010ff */
[----:B--2---:R-:W-:Y:S05]  /*7d50*/  @!P0 BRA `(.L_x_109) ;  /* 0xfffffffc00f08947 */ /* 0x004fea000383ffff */
[----:B------:R-:W-:Y:S05]  /*7d60*/  BRA `(.L_x_110) ;  /* 0xffffffac00b47947 */ /* 0x000fea000383ffff */
.L_x_37:
[----:B------:R-:W-:-:S07]  /*7d70*/  MOV R0, UR5 ;  /* 0x0000000500007c02 */ /* 0x000fce0008000f00 */
.L_x_111:
[----:B-1----:R1:W2:Y:S02]  /*7d80*/  SYNCS.PHASECHK.TRANS64.TRYWAIT P0, [R0+URZ], R2 ;  /* 0x00000002000075a7 */ /* 0x0022a400080011ff */
[----:B--2---:R-:W-:Y:S05]  /*7d90*/  @!P0 NANOSLEEP.SYNCS 0x989680 ;  /* 0x009896800000895d */ /* 0x004fea0003900000 */
[----:B------:R-:W2:Y:S02]  /*7da0*/  @!P0 SYNCS.PHASECHK.TRANS64 P0, [R0+URZ], R2 ;  /* 0x00000002000085a7 */ /* 0x000ea400080010ff */
[----:B--2---:R-:W-:Y:S05]  /*7db0*/  @!P0 BRA `(.L_x_111) ;  /* 0xfffffffc00f08947 */ /* 0x004fea000383ffff */
[----:B------:R-:W-:Y:S05]  /*7dc0*/  BRA `(.L_x_112) ;  /* 0xffffffac00c47947 */ /* 0x000fea000383ffff */
.L_x_38:
[----:B------:R-:W-:-:S07]  /*7dd0*/  MOV R0, UR5 ;  /* 0x0000000500007c02 */ /* 0x000fce0008000f00 */
.L_x_113:
[----:B-1----:R1:W2:Y:S02]  /*7de0*/  SYNCS.PHASECHK.TRANS64.TRYWAIT P0, [R0+URZ], R2 ;  /* 0x00000002000075a7 */ /* 0x0022a400080011ff */
[----:B--2---:R-:W-:Y:S05]  /*7df0*/  @!P0 NANOSLEEP.SYNCS 0x989680 ;  /* 0x009896800000895d */ /* 0x004fea0003900000 */
[----:B------:R-:W2:Y:S02]  /*7e00*/  @!P0 SYNCS.PHASECHK.TRANS64 P0, [R0+URZ], R2 ;  /* 0x00000002000085a7 */ /* 0x000ea400080010ff */
[----:B--2---:R-:W-:Y:S05]  /*7e10*/  @!P0 BRA `(.L_x_113) ;  /* 0xfffffffc00f08947 */ /* 0x004fea000383ffff */
[----:B------:R-:W-:Y:S05]  /*7e20*/  BRA `(.L_x_114) ;  /* 0xffffffac00d47947 */ /* 0x000fea000383ffff */
.L_x_39:
[----:B------:R-:W-:-:S07]  /*7e30*/  MOV R0, UR5 ;  /* 0x0000000500007c02 */ /* 0x000fce0008000f00 */
.L_x_115:
[----:B-1----:R1:W2:Y:S02]  /*7e40*/  SYNCS.PHASECHK.TRANS64.TRYWAIT P0, [R0+URZ], R2 ;  /* 0x00000002000075a7 */ /* 0x0022a400080011ff */
[----:B--2---:R-:W-:Y:S05]  /*7e50*/  @!P0 NANOSLEEP.SYNCS 0x989680 ;  /* 0x009896800000895d */ /* 0x004fea0003900000 */
[----:B------:R-:W2:Y:S02]  /*7e60*/  @!P0 SYNCS.PHASECHK.TRANS64 P0, [R0+URZ], R2 ;  /* 0x00000002000085a7 */ /* 0x000ea400080010ff */
[----:B--2---:R-:W-:Y:S05]  /*7e70*/  @!P0 BRA `(.L_x_115) ;  /* 0xfffffffc00f08947 */ /* 0x004fea000383ffff */
[----:B------:R-:W-:Y:S05]  /*7e80*/  BRA `(.L_x_116) ;  /* 0xffffffac00e47947 */ /* 0x000fea000383ffff */
.L_x_40:
[----:B------:R-:W-:-:S07]  /*7e90*/  MOV R0, UR5 ;  /* 0x0000000500007c02 */ /* 0x000fce0008000f00 */
.L_x_117:
[----:B-1----:R1:W2:Y:S02]  /*7ea0*/  SYNCS.PHASECHK.TRANS64.TRYWAIT P0, [R0+URZ], R2 ;  /* 0x00000002000075a7 */ /* 0x0022a400080011ff */
[----:B--2---:R-:W-:Y:S05]  /*7eb0*/  @!P0 NANOSLEEP.SYNCS 0x989680 ;  /* 0x009896800000895d */ /* 0x004fea0003900000 */
[----:B------:R-:W2:Y:S02]  /*7ec0*/  @!P0 SYNCS.PHASECHK.TRANS64 P0, [R0+URZ], R2 ;  /* 0x00000002000085a7 */ /* 0x000ea400080010ff */
[----:B--2---:R-:W-:Y:S05]  /*7ed0*/  @!P0 BRA `(.L_x_117) ;  /* 0xfffffffc00f08947 */ /* 0x004fea000383ffff */
[----:B------:R-:W-:Y:S05]  /*7ee0*/  BRA `(.L_x_118) ;  /* 0xffffffac00f47947 */ /* 0x000fea000383ffff */
.L_x_41:
[----:B------:R-:W-:-:S07]  /*7ef0*/  MOV R0, UR5 ;  /* 0x0000000500007c02 */ /* 0x000fce0008000f00 */
.L_x_119:
[----:B-1----:R1:W2:Y:S02]  /*7f00*/  SYNCS.PHASECHK.TRANS64.TRYWAIT P0, [R0+URZ], R2 ;  /* 0x00000002000075a7 */ /* 0x0022a400080011ff */
[----:B--2---:R-:W-:Y:S05]  /*7f10*/  @!P0 NANOSLEEP.SYNCS 0x989680 ;  /* 0x009896800000895d */ /* 0x004fea0003900000 */
[----:B------:R-:W2:Y:S02]  /*7f20*/  @!P0 SYNCS.PHASECHK.TRANS64 P0, [R0+URZ], R2 ;  /* 0x00000002000085a7 */ /* 0x000ea400080010ff */
[----:B--2---:R-:W-:Y:S05]  /*7f30*/  @!P0 BRA `(.L_x_119) ;  /* 0xfffffffc00f08947 */ /* 0x004fea000383ffff */
[----:B------:R-:W-:Y:S05]  /*7f40*/  BRA `(.L_x_120) ;  /* 0xffffffb000047947 */ /* 0x000fea000383ffff */
.L_x_42:
[----:B------:R-:W-:-:S07]  /*7f50*/  MOV R0, UR5 ;  /* 0x0000000500007c02 */ /* 0x000fce0008000f00 */
.L_x_121:
[----:B-1----:R1:W2:Y:S02]  /*7f60*/  SYNCS.PHASECHK.TRANS64.TRYWAIT P0, [R0+URZ], R2 ;  /* 0x00000002000075a7 */ /* 0x0022a400080011ff */
[----:B--2---:R-:W-:Y:S05]  /*7f70*/  @!P0 NANOSLEEP.SYNCS 0x989680 ;  /* 0x009896800000895d */ /* 0x004fea0003900000 */
[----:B------:R-:W2:Y:S02]  /*7f80*/  @!P0 SYNCS.PHASECHK.TRANS64 P0, [R0+URZ], R2 ;  /* 0x00000002000085a7 */ /* 0x000ea400080010ff */
[----:B--2---:R-:W-:Y:S05]  /*7f90*/  @!P0 BRA `(.L_x_121) ;  /* 0xfffffffc00f08947 */ /* 0x004fea000383ffff */
[----:B------:R-:W-:Y:S05]  /*7fa0*/  BRA `(.L_x_122) ;  /* 0xffffffb000147947 */ /* 0x000fea000383ffff */
.L_x_43:
[----:B------:R-:W-:-:S07]  /*7fb0*/  MOV R0, UR5 ;  /* 0x0000000500007c02 */ /* 0x000fce0008000f00 */
.L_x_123:
[----:B-1----:R1:W2:Y:S02]  /*7fc0*/  SYNCS.PHASECHK.TRANS64.TRYWAIT P0, [R0+URZ], R2 ;  /* 0x00000002000075a7 */ /* 0x0022a400080011ff */
[----:B--2---:R-:W-:Y:S05]  /*7fd0*/  @!P0 NANOSLEEP.SYNCS 0x989680 ;  /* 0x009896800000895d */ /* 0x004fea0003900000 */
[----:B------:R-:W2:Y:S02]  /*7fe0*/  @!P0 SYNCS.PHASECHK.TRANS64 P0, [R0+URZ], R2 ;  /* 0x00000002000085a7 */ /* 0x000ea400080010ff */
[----:B--2---:R-:W-:Y:S05]  /*7ff0*/  @!P0 BRA `(.L_x_123) ;  /* 0xfffffffc00f08947 */ /* 0x004fea000383ffff */
[----:B------:R-:W-:Y:S05]  /*8000*/  BRA `(.L_x_124) ;  /* 0xffffffb000247947 */ /* 0x000fea000383ffff */
.L_x_44:
[----:B------:R-:W-:-:S07]  /*8010*/  MOV R0, UR5 ;  /* 0x0000000500007c02 */ /* 0x000fce0008000f00 */
.L_x_125:
[----:B-1----:R1:W2:Y:S02]  /*8020*/  SYNCS.PHASECHK.TRANS64.TRYWAIT P0, [R0+URZ], R2 ;  /* 0x00000002000075a7 */ /* 0x0022a400080011ff */
[----:B--2---:R-:W-:Y:S05]  /*8030*/  @!P0 NANOSLEEP.SYNCS 0x989680 ;  /* 0x009896800000895d */ /* 0x004fea0003900000 */
[----:B------:R-:W2:Y:S02]  /*8040*/  @!P0 SYNCS.PHASECHK.TRANS64 P0, [R0+URZ], R2 ;  /* 0x00000002000085a7 */ /* 0x000ea400080010ff */
[----:B--2---:R-:W-:Y:S05]  /*8050*/  @!P0 BRA `(.L_x_125) ;  /* 0xfffffffc00f08947 */ /* 0x004fea000383ffff */
[----:B------:R-:W-:Y:S05]  /*8060*/  BRA `(.L_x_126) ;  /* 0xffffffb000347947 */ /* 0x000fea000383ffff */
.L_x_45:
[----:B------:R-:W-:-:S07]  /*8070*/  MOV R0, UR5 ;  /* 0x0000000500007c02 */ /* 0x000fce0008000f00 */
.L_x_127:
[----:B-1----:R1:W2:Y:S02]  /*8080*/  SYNCS.PHASECHK.TRANS64.TRYWAIT P0, [R0+URZ], R2 ;  /* 0x00000002000075a7 */ /* 0x0022a400080011ff */
[----:B--2---:R-:W-:Y:S05]  /*8090*/  @!P0 NANOSLEEP.SYNCS 0x989680 ;  /* 0x009896800000895d */ /* 0x004fea0003900000 */
[----:B------:R-:W2:Y:S02]  /*80a0*/  @!P0 SYNCS.PHASECHK.TRANS64 P0, [R0+URZ], R2 ;  /* 0x00000002000085a7 */ /* 0x000ea400080010ff */
[----:B--2---:R-:W-:Y:S05]  /*80b0*/  @!P0 BRA `(.L_x_127) ;  /* 0xfffffffc00f08947 */ /* 0x004fea000383ffff */
[----:B------:R-:W-:Y:S05]  /*80c0*/  BRA `(.L_x_128) ;  /* 0xffffffb000447947 */ /* 0x000fea000383ffff */
.L_x_46:
[----:B------:R-:W-:-:S07]  /*80d0*/  MOV R0, UR5 ;  /* 0x0000000500007c02 */ /* 0x000fce0008000f00 */
.L_x_129:
[----:B-1----:R1:W2:Y:S02]  /*80e0*/  SYNCS.PHASECHK.TRANS64.TRYWAIT P0, [R0+URZ], R2 ;  /* 0x00000002000075a7 */ /* 0x0022a400080011ff */
[----:B--2---:R-:W-:Y:S05]  /*80f0*/  @!P0 NANOSLEEP.SYNCS 0x989680 ;  /* 0x009896800000895d */ /* 0x004fea0003900000 */
[----:B------:R-:W2:Y:S02]  /*8100*/  @!P0 SYNCS.PHASECHK.TRANS64 P0, [R0+URZ], R2 ;  /* 0x00000002000085a7 */ /* 0x000ea400080010ff */
[----:B--2---:R-:W-:Y:S05]  /*8110*/  @!P0 BRA `(.L_x_129) ;  /* 0xfffffffc00f08947 */ /* 0x004fea000383ffff */
[----:B------:R-:W-:Y:S05]  /*8120*/  BRA `(.L_x_130) ;  /* 0xffffffb000547947 */ /* 0x000fea000383ffff */
.L_x_47:
[----:B------:R-:W-:-:S07]  /*8130*/  MOV R0, UR5 ;  /* 0x0000000500007c02 */ /* 0x000fce0008000f00 */
.L_x_131:
[----:B-1----:R1:W2:Y:S02]  /*8140*/  SYNCS.PHASECHK.TRANS64.TRYWAIT P0, [R0+URZ], R2 ;  /* 0x00000002000075a7 */ /* 0x0022a400080011ff */
[----:B--2---:R-:W-:Y:S05]  /*8150*/  @!P0 NANOSLEEP.SYNCS 0x989680 ;  /* 0x009896800000895d */ /* 0x004fea0003900000 */
[----:B------:R-:W2:Y:S02]  /*8160*/  @!P0 SYNCS.PHASECHK.TRANS64 P0, [R0+URZ], R2 ;  /* 0x00000002000085a7 */ /* 0x000ea400080010ff */
[----:B--2---:R-:W-:Y:S05]  /*8170*/  @!P0 BRA `(.L_x_131) ;  /* 0xfffffffc00f08947 */ /* 0x004fea000383ffff */
[----:B------:R-:W-:Y:S05]  /*8180*/  BRA `(.L_x_132) ;  /* 0xffffffb000647947 */ /* 0x000fea000383ffff */
.L_x_48:
[----:B------:R-:W-:-:S07]  /*8190*/  MOV R0, UR5 ;  /* 0x0000000500007c02 */ /* 0x000fce0008000f00 */
.L_x_133:
[----:B-1----:R1:W2:Y:S02]  /*81a0*/  SYNCS.PHASECHK.TRANS64.TRYWAIT P0, [R0+URZ], R2 ;  /* 0x00000002000075a7 */ /* 0x0022a400080011ff */
[----:B--2---:R-:W-:Y:S05]  /*81b0*/  @!P0 NANOSLEEP.SYNCS 0x989680 ;  /* 0x009896800000895d */ /* 0x004fea0003900000 */
[----:B------:R-:W2:Y:S02]  /*81c0*/  @!P0 SYNCS.PHASECHK.TRANS64 P0, [R0+URZ], R2 ;  /* 0x00000002000085a7 */ /* 0x000ea400080010ff */
[----:B--2---:R-:W-:Y:S05]  /*81d0*/  @!P0 BRA `(.L_x_133) ;  /* 0xfffffffc00f08947 */ /* 0x004fea000383ffff */
[----:B------:R-:W-:Y:S05]  /*81e0*/  BRA `(.L_x_134) ;  /* 0xffffffb000747947 */ /* 0x000fea000383ffff */
.L_x_49:
[----:B------:R-:W-:-:S07]  /*81f0*/  MOV R0, UR5 ;  /* 0x0000000500007c02 */ /* 0x000fce0008000f00 */
.L_x_135:
[----:B-1----:R1:W2:Y:S02]  /*8200*/  SYNCS.PHASECHK.TRANS64.TRYWAIT P0, [R0+URZ], R2 ;  /* 0x00000002000075a7 */ /* 0x0022a400080011ff */
[----:B--2---:R-:W-:Y:S05]  /*8210*/  @!P0 NANOSLEEP.SYNCS 0x989680 ;  /* 0x009896800000895d */ /* 0x004fea0003900000 */
[----:B------:R-:W2:Y:S02]  /*8220*/  @!P0 SYNCS.PHASECHK.TRANS64 P0, [R0+URZ], R2 ;  /* 0x00000002000085a7 */ /* 0x000ea400080010ff */
[----:B--2---:R-:W-:Y:S05]  /*8230*/  @!P0 BRA `(.L_x_135) ;  /* 0xfffffffc00f08947 */ /* 0x004fea000383ffff */
[----:B------:R-:W-:Y:S05]  /*8240*/  BRA `(.L_x_136) ;  /* 0xffffffb000847947 */ /* 0x000fea000383ffff */
.L_x_52:
[----:B------:R-:W-:-:S07]  /*8250*/  MOV R4, UR4 ;  /* 0x0000000400047c02 */ /* 0x000fce0008000f00 */
.L_x_137:
[----:B--2---:R2:W3:Y:S02]  /*8260*/  SYNCS.PHASECHK.TRANS64.TRYWAIT P1, [R4+URZ+0x138], R6 ;  /* 0x00013806040075a7 */ /* 0x0044e400080211ff */
[----:B---3--:R-:W-:Y:S05]  /*8270*/  @!P1 NANOSLEEP.SYNCS 0x989680 ;  /* 0x009896800000995d */ /* 0x008fea0003900000 */
[----:B------:R-:W3:Y:S02]  /*8280*/  @!P1 SYNCS.PHASECHK.TRANS64 P1, [R4+URZ+0x138], R6 ;  /* 0x00013806040095a7 */ /* 0x000ee400080210ff */
[----:B---3--:R-:W-:Y:S05]  /*8290*/  @!P1 BRA `(.L_x_137) ;  /* 0xfffffffc00f09947 */ /* 0x008fea000383ffff */
[----:B------:R-:W-:Y:S05]  /*82a0*/  BRA `(.L_x_138) ;  /* 0xffffffb000f47947 */ /* 0x000fea000383ffff */
.L_x_53:
[----:B--2---:R-:W-:-:S07]  /*82b0*/  MOV R4, UR4 ;  /* 0x0000000400047c02 */ /* 0x004fce0008000f00 */
.L_x_139:
[----:B--2---:R2:W3:Y:S02]  /*82c0*/  SYNCS.PHASECHK.TRANS64.TRYWAIT P1, [R4+URZ+0x130], R5 ;  /* 0x00013005040075a7 */ /* 0x0044e400080211ff */
[----:B---3--:R-:W-:Y:S05]  /*82d0*/  @!P1 NANOSLEEP.SYNCS 0x989680 ;  /* 0x009896800000995d */ /* 0x008fea0003900000 */
[----:B------:R-:W3:Y:S02]  /*82e0*/  @!P1 SYNCS.PHASECHK.TRANS64 P1, [R4+URZ+0x130], R5 ;  /* 0x00013005040095a7 */ /* 0x000ee400080210ff */
[----:B---3--:R-:W-:Y:S05]  /*82f0*/  @!P1 BRA `(.L_x_139) ;  /* 0xfffffffc00f09947 */ /* 0x008fea000383ffff */
[----:B------:R-:W-:Y:S05]  /*8300*/  BRA `(.L_x_140) ;  /* 0xffffffb000fc7947 */ /* 0x000fea000383ffff */
.L_x_61:
[----:B------:R-:W-:-:S07]  /*8310*/  MOV R0, UR18 ;  /* 0x0000001200007c02 */ /* 0x000fce0008000f00 */
.L_x_141:
[----:B-1----:R1:W2:Y:S02]  /*8320*/  SYNCS.PHASECHK.TRANS64.TRYWAIT P0, [R0+URZ+0x130], R4 ;  /* 0x00013004000075a7 */ /* 0x0022a400080011ff */
[----:B--2---:R-:W-:Y:S05]  /*8330*/  @!P0 NANOSLEEP.SYNCS 0x989680 ;  /* 0x009896800000895d */ /* 0x004fea0003900000 */
[----:B------:R-:W2:Y:S02]  /*8340*/  @!P0 SYNCS.PHASECHK.TRANS64 P0, [R0+URZ+0x130], R4 ;  /* 0x00013004000085a7 */ /* 0x000ea400080010ff */
[----:B--2---:R-:W-:Y:S05]  /*8350*/  @!P0 BRA `(.L_x_141) ;  /* 0xfffffffc00f08947 */ /* 0x004fea000383ffff */
[----:B------:R-:W-:Y:S05]  /*8360*/  BRA `(.L_x_142) ;  /* 0xffffffb800787947 */ /* 0x000fea000383ffff */
.L_x_62:
[----:B------:R-:W-:-:S07]  /*8370*/  MOV R4, UR22 ;  /* 0x0000001600047c02 */ /* 0x000fce0008000f00 */
.L_x_143:
[----:B-1----:R1:W2:Y:S02]  /*8380*/  SYNCS.PHASECHK.TRANS64.TRYWAIT P0, [R4+URZ+0x150], R0 ;  /* 0x00015000040075a7 */ /* 0x0022a400080011ff */
[----:B--2---:R-:W-:Y:S05]  /*8390*/  @!P0 NANOSLEEP.SYNCS 0x989680 ;  /* 0x009896800000895d */ /* 0x004fea0003900000 */
[----:B------:R-:W2:Y:S02]  /*83a0*/  @!P0 SYNCS.PHASECHK.TRANS64 P0, [R4+URZ+0x150], R0 ;  /* 0x00015000040085a7 */ /* 0x000ea400080010ff */
[----:B--2---:R-:W-:Y:S05]  /*83b0*/  @!P0 BRA `(.L_x_143) ;  /* 0xfffffffc00f08947 */ /* 0x004fea000383ffff */
[----:B------:R-:W-:Y:S05]  /*83c0*/  BRA `(.L_x_144) ;  /* 0xffffffb800947947 */ /* 0x000fea000383ffff */
.L_x_65:
[----:B-1----:R-:W-:Y:S07]  /*83d0*/  MOV R0, UR16 ;  /* 0x0000001000007c02 */ /* 0x002fee0008000f00 */
.L_x_145:
[----:B-1----:R1:W2:Y:S02]  /*83e0*/  SYNCS.PHASECHK.TRANS64.TRYWAIT P0, [R0+URZ], R5 ;  /* 0x00000005000075a7 */ /* 0x0022a400080011ff */
[----:B--2---:R-:W-:Y:S05]  /*83f0*/  @!P0 NANOSLEEP.SYNCS 0x989680 ;  /* 0x009896800000895d */ /* 0x004fea0003900000 */
[----:B------:R-:W2:Y:S02]  /*8400*/  @!P0 SYNCS.PHASECHK.TRANS64 P0, [R0+URZ], R5 ;  /* 0x00000005000085a7 */ /* 0x000ea400080010ff */
[----:B--2---:R-:W-:Y:S05]  /*8410*/  @!P0 BRA `(.L_x_145) ;  /* 0xfffffffc00f08947 */ /* 0x004fea000383ffff */
[----:B------:R-:W-:Y:S05]  /*8420*/  BRA `(.L_x_64) ;  /* 0xffffffb800b87947 */ /* 0x000fea000383ffff */
.L_x_68:
[----:B------:R-:W-:-:S07]  /*8430*/  MOV R0, UR4 ;  /* 0x0000000400007c02 */ /* 0x000fce0008000f00 */
.L_x_146:
[----:B-1----:R1:W3:Y:S02]  /*8440*/  SYNCS.PHASECHK.TRANS64.TRYWAIT P0, [R0+URZ], R2 ;  /* 0x00000002000075a7 */ /* 0x0022e400080011ff */
[----:B---3--:R-:W-:Y:S05]  /*8450*/  @!P0 NANOSLEEP.SYNCS 0x989680 ;  /* 0x009896800000895d */ /* 0x008fea0003900000 */
[----:B------:R-:W3:Y:S02]  /*8460*/  @!P0 SYNCS.PHASECHK.TRANS64 P0, [R0+URZ], R2 ;  /* 0x00000002000085a7 */ /* 0x000ee400080010ff */
[----:B---3--:R-:W-:Y:S05]  /*8470*/  @!P0 BRA `(.L_x_146) ;  /* 0xfffffffc00f08947 */ /* 0x008fea000383ffff */
[----:B------:R-:W-:Y:S05]  /*8480*/  BRA `(.L_x_147) ;  /* 0xffffffbc00847947 */ /* 0x000fea000383ffff */
.L_x_69:
[----:B------:R-:W-:-:S07]  /*8490*/  MOV R0, UR4 ;  /* 0x0000000400007c02 */ /* 0x000fce0008000f00 */
.L_x_148:
[----:B-1----:R1:W2:Y:S02]  /*84a0*/  SYNCS.PHASECHK.TRANS64.TRYWAIT P0, [R0+URZ], R2 ;  /* 0x00000002000075a7 */ /* 0x0022a400080011ff */
[----:B--2---:R-:W-:Y:S05]  /*84b0*/  @!P0 NANOSLEEP.SYNCS 0x989680 ;  /* 0x009896800000895d */ /* 0x004fea0003900000 */
[----:B------:R-:W2:Y:S02]  /*84c0*/  @!P0 SYNCS.PHASECHK.TRANS64 P0, [R0+URZ], R2 ;  /* 0x00000002000085a7 */ /* 0x000ea400080010ff */
[----:B--2---:R-:W-:Y:S05]  /*84d0*/  @!P0 BRA `(.L_x_148) ;  /* 0xfffffffc00f08947 */ /* 0x004fea000383ffff */
[----:B------:R-:W-:Y:S05]  /*84e0*/  BRA `(.L_x_149) ;  /* 0xffffffbc00907947 */ /* 0x000fea000383ffff */
.L_x_74:
[----:B------:R-:W-:Y:S07]  /*84f0*/  MOV R0, UR28 ;  /* 0x0000001c00007c02 */ /* 0x000fee0008000f00 */
.L_x_150:
[----:B--2---:R2:W3:Y:S02]  /*8500*/  SYNCS.PHASECHK.TRANS64.TRYWAIT P0, [R0+URZ+0x130], R3 ;  /* 0x00013003000075a7 */ /* 0x0044e400080011ff */
[----:B---3--:R-:W-:Y:S05]  /*8510*/  @!P0 NANOSLEEP.SYNCS 0x989680 ;  /* 0x009896800000895d */ /* 0x008fea0003900000 */
[----:B------:R-:W3:Y:S02]  /*8520*/  @!P0 SYNCS.PHASECHK.TRANS64 P0, [R0+URZ+0x130], R3 ;  /* 0x00013003000085a7 */ /* 0x000ee400080010ff */
[----:B---3--:R-:W-:Y:S05]  /*8530*/  @!P0 BRA `(.L_x_150) ;  /* 0xfffffffc00f08947 */ /* 0x008fea000383ffff */
[----:B------:R-:W-:Y:S05]  /*8540*/  BRA `(.L_x_151) ;  /* 0xffffffc000b87947 */ /* 0x000fea000383ffff */
.L_x_77:
[----:B------:R-:W-:Y:S07]  /*8550*/  MOV R0, UR28 ;  /* 0x0000001c00007c02 */ /* 0x000fee0008000f00 */
.L_x_152:
[----:B--2---:R2:W3:Y:S02]  /*8560*/  SYNCS.PHASECHK.TRANS64.TRYWAIT P3, [R0+URZ+0x128], R12 ;  /* 0x0001280c000075a7 */ /* 0x0044e400080611ff */
[----:B---3--:R-:W-:Y:S05]  /*8570*/  @!P3 NANOSLEEP.SYNCS 0x989680 ;  /* 0x009896800000b95d */ /* 0x008fea0003900000 */
[----:B------:R-:W3:Y:S02]  /*8580*/  @!P3 SYNCS.PHASECHK.TRANS64 P3, [R0+URZ+0x128], R12 ;  /* 0x0001280c0000b5a7 */ /* 0x000ee400080610ff */
[----:B---3--:R-:W-:Y:S05]  /*8590*/  @!P3 BRA `(.L_x_152) ;  /* 0xfffffffc00f0b947 */ /* 0x008fea000383ffff */
[----:B------:R-:W-:Y:S05]  /*85a0*/  BRA `(.L_x_76) ;  /* 0xffffffc800147947 */ /* 0x000fea000383ffff */
.L_x_80:
[----:B--2---:R-:W-:Y:S07]  /*85b0*/  MOV R0, UR28 ;  /* 0x0000001c00007c02 */ /* 0x004fee0008000f00 */
.L_x_153:
[----:B--2---:R2:W3:Y:S02]  /*85c0*/  SYNCS.PHASECHK.TRANS64.TRYWAIT P0, [R0+URZ+0x118], R3 ;  /* 0x00011803000075a7 */ /* 0x0044e400080011ff */
[----:B---3--:R-:W-:Y:S05]  /*85d0*/  @!P0 NANOSLEEP.SYNCS 0x989680 ;  /* 0x009896800000895d */ /* 0x008fea0003900000 */
[----:B------:R-:W3:Y:S02]  /*85e0*/  @!P0 SYNCS.PHASECHK.TRANS64 P0, [R0+URZ+0x118], R3 ;  /* 0x00011803000085a7 */ /* 0x000ee400080010ff */
[----:B---3--:R-:W-:Y:S05]  /*85f0*/  @!P0 BRA `(.L_x_153) ;  /* 0xfffffffc00f08947 */ /* 0x008fea000383ffff */
[----:B------:R-:W-:Y:S05]  /*8600*/  BRA `(.L_x_154) ;  /* 0xffffffc800607947 */ /* 0x000fea000383ffff */
.L_x_83:
[----:B------:R-:W-:Y:S07]  /*8610*/  MOV R0, UR43 ;  /* 0x0000002b00007c02 */ /* 0x000fee0008000f00 */
.L_x_155:
[----:B-1----:R1:W2:Y:S02]  /*8620*/  SYNCS.PHASECHK.TRANS64.TRYWAIT P0, [R0+URZ+0x130], R2 ;  /* 0x00013002000075a7 */ /* 0x0022a400080011ff */
[----:B--2---:R-:W-:Y:S05]  /*8630*/  @!P0 NANOSLEEP.SYNCS 0x989680 ;  /* 0x009896800000895d */ /* 0x004fea0003900000 */
[----:B------:R-:W2:Y:S02]  /*8640*/  @!P0 SYNCS.PHASECHK.TRANS64 P0, [R0+URZ+0x130], R2 ;  /* 0x00013002000085a7 */ /* 0x000ea400080010ff */
[----:B--2---:R-:W-:Y:S05]  /*8650*/  @!P0 BRA `(.L_x_155) ;  /* 0xfffffffc00f08947 */ /* 0x004fea000383ffff */
[----:B------:R-:W-:Y:S05]  /*8660*/  BRA `(.L_x_156) ;  /* 0xffffffcc00f87947 */ /* 0x000fea000383ffff */
.L_x_94:
[----:B-1----:R-:W-:Y:S04]  /*8670*/  MOV R3, UR43 ;  /* 0x0000002b00037c02 */ /* 0x002fe80008000f00 */
[----:B------:R1:W2:Y:S03]  /*8680*/  SYNCS.PHASECHK.TRANS64.TRYWAIT P1, [R3+URZ+0x110], R4 ;  /* 0x00011004030075a7 */ /* 0x0002a600080211ff */
[----:B--2---:R-:W-:Y:S05]  /*8690*/  @!P1 NANOSLEEP.SYNCS 0x989680 ;  /* 0x009896800000995d */ /* 0x004fea0003900000 */
[----:B------:R-:W2:Y:S02]  /*86a0*/  @!P1 SYNCS.PHASECHK.TRANS64 P1, [R3+URZ+0x110], R4 ;  /* 0x00011004030095a7 */ /* 0x000ea400080210ff */
[----:B--2---:R-:W-:Y:S05]  /*86b0*/  @!P1 BRA `(.L_x_94) ;  /* 0xfffffffc00ec9947 */ /* 0x004fea000383ffff */
[----:B------:R-:W-:Y:S05]  /*86c0*/  BRA `(.L_x_93) ;  /* 0xffffffdc00547947 */ /* 0x000fea000383ffff */
.L_x_96:
[----:B-1----:R1:W4:Y:S02]  /*86d0*/  SYNCS.PHASECHK.TRANS64.TRYWAIT P1, [R22+URZ+0x140], R0 ;  /* 0x00014000160075a7 */ /* 0x00232400080211ff */
[----:B----4-:R-:W-:Y:S05]  /*86e0*/  @!P1 NANOSLEEP.SYNCS 0x989680 ;  /* 0x009896800000995d */ /* 0x010fea0003900000 */
[----:B------:R-:W4:Y:S02]  /*86f0*/  @!P1 SYNCS.PHASECHK.TRANS64 P1, [R22+URZ+0x140], R0 ;  /* 0x00014000160095a7 */ /* 0x000f2400080210ff */
[----:B----4-:R-:W-:Y:S05]  /*8700*/  @!P1 BRA `(.L_x_96) ;  /* 0xfffffffc00f09947 */ /* 0x010fea000383ffff */
[----:B------:R-:W-:Y:S05]  /*8710*/  BRA `(.L_x_95) ;  /* 0xffffffdc009c7947 */ /* 0x000fea000383ffff */
        .weak           $__internal_0_$__cuda_sm10x_tcgen05_guardrail_trap_col_being_dealloced_not_returned_by_alloc
        .type           $__internal_0_$__cuda_sm10x_tcgen05_guardrail_trap_col_being_dealloced_not_returned_by_alloc,@function
        .size           $__internal_0_$__cuda_sm10x_tcgen05_guardrail_trap_col_being_dealloced_not_returned_by_alloc,($__internal_1_$__cuda_sm10x_tcgen05_guardrail_trap_phase_invalid_during_alloc - $__internal_0_$__cuda_sm10x_tcgen05_guardrail_trap_col_being_dealloced_not_returned_by_alloc)
$__internal_0_$__cuda_sm10x_tcgen05_guardrail_trap_col_being_dealloced_not_returned_by_alloc:
[----:B------:R-:W-:Y:S05]  /*8720*/  BPT.TRAP 0x1 ;  /* 0x000000040000795c */ /* 0x000fea0000300000 */
[----:B------:R-:W-:-:S04]  /*8730*/  HFMA2 R3, -RZ, RZ, 0, 0 ;  /* 0x00000000ff037431 */ /* 0x000fc800000001ff */
[----:B------:R-:W-:Y:S05]  /*8740*/  RET.REL.NODEC R2 `(_ZN7cutlass13device_kernelINS_4conv6kernel13ConvUniversalINS1_16ConvProblemShapeILNS1_8OperatorE0ELi3EEENS1_10collective14CollectiveConvINS1_47MainloopSm100TmaUmmaWarpSpecializedImplicitGemmILS5_0ELi17ELi3ELi1ELi2EN4cute5tupleIJNSA_1CILi1EEESD_SD_EEEEENSB_IJNSC_ILi128EEENSC_ILi64EEENSB_IJSH_EEEEEENS_12float_e4m3_tESK_NSA_8TiledMMAINSA_8MMA_AtomIJNSA_10MMA_TraitsINSA_19SM100_MMA_F8F6F4_SSEJSK_SK_fSG_SH_NSA_17integral_constantINSA_4UMMA5MajorELSR_0EEESS_NSP_INSQ_7ScaleInELST_0EEESU_EEEEEENSA_6LayoutISE_NSB_IJNSC_ILi0EEESY_SY_EEEEENSB_IJNSA_10UnderscoreES11_S11_EEEEENS7_6detail27Sm100ImplicitGemmTileTraitsINSA_20SM90_TMA_LOAD_IM2COLENSA_14ComposedLayoutINSA_7SwizzleILi2ELi4ELi3EEENSA_18smem_ptr_flag_bitsILi8EEENSX_INSB_IJNSC_ILi8EEESH_EEENSB_IJSH_SD_EEEEEEEvEENS15_INSA_13SM90_TMA_LOADES1G_vEEEENS_8epilogue10collective18CollectiveEpilogueINS1L_23Sm100TmaWarpSpecializedILi1ELi1ELi64ELb0ELb0EEEJSJ_NSB_IJNSX_ISG_SD_EENSX_ISH_SD_EEEEESK_NSB_IJNSB_IJllllEEESD_SY_EEESK_S1U_NS1L_6fusion15FusionCallbacksIS1P_NS1V_17LinearCombinationISK_fSK_fLNS_15FloatRoundStyleE2EEESJ_S1S_JEEENSA_5SM1004TMEM4LOAD26SM100_TMEM_LOAD_32dp32b64xES16_S1G_NSA_39AutoVectorizingCopyWithAssumedAlignmentILi128EEENSA_21SM90_TMA_STORE_IM2COLES1G_S26_S26_EEEvvEEEEvNT_6ParamsE) ;  /* 0xffffff78022c7950 */ /* 0x000fea0003c3ffff */
        .weak           $__internal_1_$__cuda_sm10x_tcgen05_guardrail_trap_phase_invalid_during_alloc
        .type           $__internal_1_$__cuda_sm10x_tcgen05_guardrail_trap_phase_invalid_during_alloc,@function
        .size           $__internal_1_$__cuda_sm10x_tcgen05_guardrail_trap_phase_invalid_during_alloc,($__internal_2_$__cuda_sm10x_tcgen05_guardrail_trap_unallocated_columns_being_dealloced - $__internal_1_$__cuda_sm10x_tcgen05_guardrail_trap_phase_invalid_during_alloc)
$__internal_1_$__cuda_sm10x_tcgen05_guardrail_trap_phase_invalid_during_alloc:
[----:B------:R-:W-:Y:S05]  /*8750*/  BPT.TRAP 0x1 ;  /* 0x000000040000795c */ /* 0x000fea0000300000 */
[----:B------:R-:W-:-:S04]  /*8760*/  MOV R3, 0x0 ;  /* 0x0000000000037802 */ /* 0x000fc80000000f00 */
[----:B------:R-:W-:Y:S05]  /*8770*/  RET.REL.NODEC R2 `(_ZN7cutlass13device_kernelINS_4conv6kernel13ConvUniversalINS1_16ConvProblemShapeILNS1_8OperatorE0ELi3EEENS1_10collective14CollectiveConvINS1_47MainloopSm100TmaUmmaWarpSpecializedImplicitGemmILS5_0ELi17ELi3ELi1ELi2EN4cute5tupleIJNSA_1CILi1EEESD_SD_EEEEENSB_IJNSC_ILi128EEENSC_ILi64EEENSB_IJSH_EEEEEENS_12float_e4m3_tESK_NSA_8TiledMMAINSA_8MMA_AtomIJNSA_10MMA_TraitsINSA_19SM100_MMA_F8F6F4_SSEJSK_SK_fSG_SH_NSA_17integral_constantINSA_4UMMA5MajorELSR_0EEESS_NSP_INSQ_7ScaleInELST_0EEESU_EEEEEENSA_6LayoutISE_NSB_IJNSC_ILi0EEESY_SY_EEEEENSB_IJNSA_10UnderscoreES11_S11_EEEEENS7_6detail27Sm100ImplicitGemmTileTraitsINSA_20SM90_TMA_LOAD_IM2COLENSA_14ComposedLayoutINSA_7SwizzleILi2ELi4ELi3EEENSA_18smem_ptr_flag_bitsILi8EEENSX_INSB_IJNSC_ILi8EEESH_EEENSB_IJSH_SD_EEEEEEEvEENS15_INSA_13SM90_TMA_LOADES1G_vEEEENS_8epilogue10collective18CollectiveEpilogueINS1L_23Sm100TmaWarpSpecializedILi1ELi1ELi64ELb0ELb0EEEJSJ_NSB_IJNSX_ISG_SD_EENSX_ISH_SD_EEEEESK_NSB_IJNSB_IJllllEEESD_SY_EEESK_S1U_NS1L_6fusion15FusionCallbacksIS1P_NS1V_17LinearCombinationISK_fSK_fLNS_15FloatRoundStyleE2EEESJ_S1S_JEEENSA_5SM1004TMEM4LOAD26SM100_TMEM_LOAD_32dp32b64xES16_S1G_NSA_39AutoVectorizingCopyWithAssumedAlignmentILi128EEENSA_21SM90_TMA_STORE_IM2COLES1G_S26_S26_EEEvvEEEEvNT_6ParamsE) ;  /* 0xffffff7802207950 */ /* 0x000fea0003c3ffff */
        .weak           $__internal_2_$__cuda_sm10x_tcgen05_guardrail_trap_unallocated_columns_being_dealloced
        .type           $__internal_2_$__cuda_sm10x_tcgen05_guardrail_trap_unallocated_columns_being_dealloced,@function
        .size           $__internal_2_$__cuda_sm10x_tcgen05_guardrail_trap_unallocated_columns_being_dealloced,(.L_x_158 - $__internal_2_$__cuda_sm10x_tcgen05_guardrail_trap_unallocated_columns_being_dealloced)
$__internal_2_$__cuda_sm10x_tcgen05_guardrail_trap_unallocated_columns_being_dealloced:
[----:B------:R-:W-:Y:S05]  /*8780*/  BPT.TRAP 0x1 ;  /* 0x000000040000795c */ /* 0x000fea0000300000 */
[----:B------:R-:W-:-:S04]  /*8790*/  HFMA2 R3, -RZ, RZ, 0, 0 ;  /* 0x00000000ff037431 */ /* 0x000fc800000001ff */
[----:B------:R-:W-:Y:S05]  /*87a0*/  RET.REL.NODEC R2 `(_ZN7cutlass13device_kernelINS_4conv6kernel13ConvUniversalINS1_16ConvProblemShapeILNS1_8OperatorE0ELi3EEENS1_10collective14CollectiveConvINS1_47MainloopSm100TmaUmmaWarpSpecializedImplicitGemmILS5_0ELi17ELi3ELi1ELi2EN4cute5tupleIJNSA_1CILi1EEESD_SD_EEEEENSB_IJNSC_ILi128EEENSC_ILi64EEENSB_IJSH_EEEEEENS_12float_e4m3_tESK_NSA_8TiledMMAINSA_8MMA_AtomIJNSA_10MMA_TraitsINSA_19SM100_MMA_F8F6F4_SSEJSK_SK_fSG_SH_NSA_17integral_constantINSA_4UMMA5MajorELSR_0EEESS_NSP_INSQ_7ScaleInELST_0EEESU_EEEEEENSA_6LayoutISE_NSB_IJNSC_ILi0EEESY_SY_EEEEENSB_IJNSA_10UnderscoreES11_S11_EEEEENS7_6detail27Sm100ImplicitGemmTileTraitsINSA_20SM90_TMA_LOAD_IM2COLENSA_14ComposedLayoutINSA_7SwizzleILi2ELi4ELi3EEENSA_18smem_ptr_flag_bitsILi8EEENSX_INSB_IJNSC_ILi8EEESH_EEENSB_IJSH_SD_EEEEEEEvEENS15_INSA_13SM90_TMA_LOADES1G_vEEEENS_8epilogue10collective18CollectiveEpilogueINS1L_23Sm100TmaWarpSpecializedILi1ELi1ELi64ELb0ELb0EEEJSJ_NSB_IJNSX_ISG_SD_EENSX_ISH_SD_EEEEESK_NSB_IJNSB_IJllllEEESD_SY_EEESK_S1U_NS1L_6fusion15FusionCallbacksIS1P_NS1V_17LinearCombinationISK_fSK_fLNS_15FloatRoundStyleE2EEESJ_S1S_JEEENSA_5SM1004TMEM4LOAD26SM100_TMEM_LOAD_32dp32b64xES16_S1G_NSA_39AutoVectorizingCopyWithAssumedAlignmentILi128EEENSA_21SM90_TMA_STORE_IM2COLES1G_S26_S26_EEEvvEEEEvNT_6ParamsE) ;  /* 0xffffff7802147950 */ /* 0x000fea0003c3ffff */
.L_x_157:
[----:B------:R-:W-:-:S00]  /*87b0*/  BRA `(.L_x_157) ;  /* 0xfffffffc00fc7947 */ /* 0x000fc0000383ffff */
[----:B------:R-:W-:-:S00]  /*87c0*/  NOP ;  /* 0x0000000000007918 */ /* 0x000fc00000000000 */
        /* <DEDUP_REMOVED lines=11> */
.L_x_158:


//--------------------- .nv.global.init           --------------------------
	.section	.nv.global.init,"aw",@progbits
.nv.global.init:
	.type		$str$29,@object
	.size		$str$29,($str$30 - $str$29)
$str$29:
        /*0000*/ 	.byte	0x28, 0x61, 0x64, 0x64, 0x72, 0x65, 0x73, 0x73, 0x20, 0x26, 0x20, 0x6d, 0x61, 0x73, 0x6b, 0x29
        /*0010*/ 	.byte	0x20, 0x3d, 0x3d, 0x20, 0x30, 0x00
	.type		$str$30,@object
	.size		$str$30,($str$28 - $str$30)
$str$30:
        /*0016*/ 	.byte	0x2f, 0x74, 0x6d, 0x70, 0x2f, 0x63, 0x75, 0x74, 0x6c, 0x61, 0x73, 0x73, 0x5f, 0x73, 0x77, 0x65
        /*0026*/ 	.byte	0x65, 0x70, 0x5f, 0x73, 0x72, 0x63, 0x2f, 0x69, 0x6e, 0x63, 0x6c, 0x75, 0x64, 0x65, 0x2f, 0x63
        /*0036*/ 	.byte	0x75, 0x74, 0x65, 0x2f, 0x70, 0x6f, 0x69, 0x6e, 0x74, 0x65, 0x72, 0x5f, 0x66, 0x6c, 0x61, 0x67
        /*0046*/ 	.byte	0x67, 0x65, 0x64, 0x2e, 0x68, 0x70, 0x70, 0x00
	.type		$str$28,@object
	.size		$str$28,($str$27 - $str$28)
$str$28:
        /*004e*/ 	.byte	0x2f, 0x74, 0x6d, 0x70, 0x2f, 0x63, 0x75, 0x74, 0x6c, 0x61, 0x73, 0x73, 0x5f, 0x73, 0x77, 0x65
        /*005e*/ 	.byte	0x65, 0x70, 0x5f, 0x73, 0x72, 0x63, 0x2f, 0x69, 0x6e, 0x63, 0x6c, 0x75, 0x64, 0x65, 0x2f, 0x63
        /*006e*/ 	.byte	0x75, 0x74, 0x65, 0x2f, 0x61, 0x74, 0x6f, 0x6d, 0x2f, 0x63, 0x6f, 0x70, 0x79, 0x5f, 0x74, 0x72
        /*007e*/ 	.byte	0x61, 0x69, 0x74, 0x73, 0x5f, 0x73, 0x6d, 0x31, 0x30, 0x30, 0x2e, 0x68, 0x70, 0x70, 0x00
	.type		$str$27,@object
	.size		$str$27,(__unnamed_1 - $str$27)
$str$27:
        /*008d*/ 	.byte	0x28, 0x28, 0x75, 0x69, 0x6e, 0x74, 0x33, 0x32, 0x5f, 0x74, 0x28, 0x74, 0x68, 0x72, 0x65, 0x61
        /*009d*/ 	.byte	0x64, 0x49, 0x64, 0x78, 0x2e, 0x78, 0x29, 0x20, 0x2f, 0x20, 0x33, 0x32, 0x29, 0x20, 0x25, 0x20
        /*00ad*/ 	.byte	0x34, 0x29, 0x20, 0x3d, 0x3d, 0x20, 0x28, 0x28, 0x28, 0x74, 0x6d, 0x65, 0x6d, 0x5f, 0x61, 0x64
        /*00bd*/ 	.byte	0x64, 0x72, 0x20, 0x3e, 0x3e, 0x20, 0x31, 0x36, 0x29, 0x20, 0x2f, 0x20, 0x33, 0x32, 0x29, 0x20
        /*00cd*/ 	.byte	0x25, 0x20, 0x34, 0x29, 0x00
	.type		__unnamed_1,@object
	.size		__unnamed_1,(__unnamed_2 - __unnamed_1)
__unnamed_1:
        /*00d2*/ 	.byte	0x61, 0x75, 0x74, 0x6f, 0x20, 0x63, 0x75, 0x74, 0x65, 0x3a, 0x3a, 0x61, 0x73, 0x5f, 0x70, 0x6f
        /* <DEDUP_REMOVED lines=24> */
        /*0262*/ 	.byte	0x43, 0x3c, 0x38, 0x31, 0x39, 0x32, 0x3e, 0x3e, 0x3e, 0x3e, 0x5d, 0x00
	.type		__unnamed_2,@object
	.size		__unnamed_2,(.L_2 - __unnamed_2)
__unnamed_2:
        /* <DEDUP_REMOVED lines=42> */
        /*050e*/ 	.byte	0x3e, 0x3e, 0x3e, 0x3e, 0x5d, 0x00
.L_2:


//--------------------- .nv.shared._ZN7cutlass13device_kernelINS_4conv6kernel13ConvUniversalINS1_16ConvProblemShapeILNS1_8OperatorE0ELi3EEENS1_10collective14CollectiveConvINS1_47MainloopSm100TmaUmmaWarpSpecializedImplicitGemmILS5_0ELi17ELi3ELi1ELi2EN4cute5tupleIJNSA_1CILi1EEESD_SD_EEEEENSB_IJNSC_ILi128EEENSC_ILi64EEENSB_IJSH_EEEEEENS_12float_e4m3_tESK_NSA_8TiledMMAINSA_8MMA_AtomIJNSA_10MMA_TraitsINSA_19SM100_MMA_F8F6F4_SSEJSK_SK_fSG_SH_NSA_17integral_constantINSA_4UMMA5MajorELSR_0EEESS_NSP_INSQ_7ScaleInELST_0EEESU_EEEEEENSA_6LayoutISE_NSB_IJNSC_ILi0EEESY_SY_EEEEENSB_IJNSA_10UnderscoreES11_S11_EEEEENS7_6detail27Sm100ImplicitGemmTileTraitsINSA_20SM90_TMA_LOAD_IM2COLENSA_14ComposedLayoutINSA_7SwizzleILi2ELi4ELi3EEENSA_18smem_ptr_flag_bitsILi8EEENSX_INSB_IJNSC_ILi8EEESH_EEENSB_IJSH_SD_EEEEEEEvEENS15_INSA_13SM90_TMA_LOADES1G_vEEEENS_8epilogue10collective18CollectiveEpilogueINS1L_23Sm100TmaWarpSpecializedILi1ELi1ELi64ELb0ELb0EEEJSJ_NSB_IJNSX_ISG_SD_EENSX_ISH_SD_EEEEESK_NSB_IJNSB_IJllllEEESD_SY_EEESK_S1U_NS1L_6fusion15FusionCallbacksIS1P_NS1V_17LinearCombinationISK_fSK_fLNS_15FloatRoundStyleE2EEESJ_S1S_JEEENSA_5SM1004TMEM4LOAD26SM100_TMEM_LOAD_32dp32b64xES16_S1G_NSA_39AutoVectorizingCopyWithAssumedAlignmentILi128EEENSA_21SM90_TMA_STORE_IM2COLES1G_S26_S26_EEEvvEEEEvNT_6ParamsE --------------------------
	.section	.nv.shared._ZN7cutlass13device_kernelINS_4conv6kernel13ConvUniversalINS1_16ConvProblemShapeILNS1_8OperatorE0ELi3EEENS1_10collective14CollectiveConvINS1_47MainloopSm100TmaUmmaWarpSpecializedImplicitGemmILS5_0ELi17ELi3ELi1ELi2EN4cute5tupleIJNSA_1CILi1EEESD_SD_EEEEENSB_IJNSC_ILi128EEENSC_ILi64EEENSB_IJSH_EEEEEENS_12float_e4m3_tESK_NSA_8TiledMMAINSA_8MMA_AtomIJNSA_10MMA_TraitsINSA_19SM100_MMA_F8F6F4_SSEJSK_SK_fSG_SH_NSA_17integral_constantINSA_4UMMA5MajorELSR_0EEESS_NSP_INSQ_7ScaleInELST_0EEESU_EEEEEENSA_6LayoutISE_NSB_IJNSC_ILi0EEESY_SY_EEEEENSB_IJNSA_10UnderscoreES11_S11_EEEEENS7_6detail27Sm100ImplicitGemmTileTraitsINSA_20SM90_TMA_LOAD_IM2COLENSA_14ComposedLayoutINSA_7SwizzleILi2ELi4ELi3EEENSA_18smem_ptr_flag_bitsILi8EEENSX_INSB_IJNSC_ILi8EEESH_EEENSB_IJSH_SD_EEEEEEEvEENS15_INSA_13SM90_TMA_LOADES1G_vEEEENS_8epilogue10collective18CollectiveEpilogueINS1L_23Sm100TmaWarpSpecializedILi1ELi1ELi64ELb0ELb0EEEJSJ_NSB_IJNSX_ISG_SD_EENSX_ISH_SD_EEEEESK_NSB_IJNSB_IJllllEEESD_SY_EEESK_S1U_NS1L_6fusion15FusionCallbacksIS1P_NS1V_17LinearCombinationISK_fSK_fLNS_15FloatRoundStyleE2EEESJ_S1S_JEEENSA_5SM1004TMEM4LOAD26SM100_TMEM_LOAD_32dp32b64xES16_S1G_NSA_39AutoVectorizingCopyWithAssumedAlignmentILi128EEENSA_21SM90_TMA_STORE_IM2COLES1G_S26_S26_EEEvvEEEEvNT_6ParamsE,"aw",@nobits
	.sectionflags	@""
	.align	16
	.zero		1024


//--------------------- .nv.shared.reserved.0     --------------------------
	.section	.nv.shared.reserved.0,"aw",@nobits
	.weak		__nv_reservedSMEM_offset_0_alias
	.size		__nv_reservedSMEM_offset_0_alias, 0, 64
	.other		__nv_reservedSMEM_offset_0_alias,@"STO_CUDA_RESERVED_SHARED STV_DEFAULT"
__nv_reservedSMEM_offset_0_alias:
	.zero		0
.nv.shared.reserved.0:
	.zero		64
	.weak		__nv_reservedSMEM_tcgen05_partition
	.type		__nv_reservedSMEM_tcgen05_partition,@object
	.size		__nv_reservedSMEM_tcgen05_partition,(.L_0 - __nv_reservedSMEM_tcgen05_partition)
__nv_reservedSMEM_tcgen05_partition:
	.zero		32
.L_0:


//--------------------- .nv.global                --------------------------
	.section	.nv.global,"aw",@nobits
.nv.global:
	.type		_ZN39_INTERNAL_c8c5dc05_4_k_cu_6e8f79a9_32094cute1_E,@object
	.size		_ZN39_INTERNAL_c8c5dc05_4_k_cu_6e8f79a9_32094cute1_E,(_ZN39_INTERNAL_c8c5dc05_4_k_cu_6e8f79a9_32094cuda3std3__45__cpo6cbeginE - _ZN39_INTERNAL_c8c5dc05_4_k_cu_6e8f79a9_32094cute1_E)
_ZN39_INTERNAL_c8c5dc05_4_k_cu_6e8f79a9_32094cute1_E:
	.zero		1
	.type		_ZN39_INTERNAL_c8c5dc05_4_k_cu_6e8f79a9_32094cuda3std3__45__cpo6cbeginE,@object
	.size		_ZN39_INTERNAL_c8c5dc05_4_k_cu_6e8f79a9_32094cuda3std3__45__cpo6cbeginE,(_ZN39_INTERNAL_c8c5dc05_4_k_cu_6e8f79a9_32094cuda3std3__48in_placeE - _ZN39_INTERNAL_c8c5dc05_4_k_cu_6e8f79a9_32094cuda3std3__45__cpo6cbeginE)
_ZN39_INTERNAL_c8c5dc05_4_k_cu_6e8f79a9_32094cuda3std3__45__cpo6cbeginE:
	.zero		1
	.type		_ZN39_INTERNAL_c8c5dc05_4_k_cu_6e8f79a9_32094cuda3std3__48in_placeE,@object
	.size		_ZN39_INTERNAL_c8c5dc05_4_k_cu_6e8f79a9_32094cuda3std3__48in_placeE,(_ZN39_INTERNAL_c8c5dc05_4_k_cu_6e8f79a9_32094cuda3std6ranges3__45__cpo9iter_moveE - _ZN39_INTERNAL_c8c5dc05_4_k_cu_6e8f79a9_32094cuda3std3__48in_placeE)
_ZN39_INTERNAL_c8c5dc05_4_k_cu_6e8f79a9_32094cuda3std3__48in_placeE:
	.zero		1
	.type		_ZN39_INTERNAL_c8c5dc05_4_k_cu_6e8f79a9_32094cuda3std6ranges3__45__cpo9iter_moveE,@object
	.size		_ZN39_INTERNAL_c8c5dc05_4_k_cu_6e8f79a9_32094cuda3std6ranges3__45__cpo9iter_moveE,(_ZN39_INTERNAL_c8c5dc05_4_k_cu_6e8f79a9_32094cuda3std3__45__cpo5beginE - _ZN39_INTERNAL_c8c5dc05_4_k_cu_6e8f79a9_32094cuda3std6ranges3__45__cpo9iter_moveE)
_ZN39_INTERNAL_c8c5dc05_4_k_cu_6e8f79a9_32094cuda3std6ranges3__45__cpo9iter_moveE:
	.zero		1
	.type		_ZN39_INTERNAL_c8c5dc05_4_k_cu_6e8f79a9_32094cuda3std3__45__cpo5beginE,@object
	.size		_ZN39_INTERNAL_c8c5dc05_4_k_cu_6e8f79a9_32094cuda3std3__45__cpo5beginE,(_ZN39_INTERNAL_c8c5dc05_4_k_cu_6e8f79a9_32094cuda3std3__441_GLOBAL__N__c8c5dc05_4_k_cu_6e8f79a9_32096ignoreE - _ZN39_INTERNAL_c8c5dc05_4_k_cu_6e8f79a9_32094cuda3std3__45__cpo5beginE)
_ZN39_INTERNAL_c8c5dc05_4_k_cu_6e8f79a9_32094cuda3std3__45__cpo5beginE:
	.zero		1
	.type		_ZN39_INTERNAL_c8c5dc05_4_k_cu_6e8f79a9_32094cuda3std3__441_GLOBAL__N__c8c5dc05_4_k_cu_6e8f79a9_32096ignoreE,@object
	.size		_ZN39_INTERNAL_c8c5dc05_4_k_cu_6e8f79a9_32094cuda3std3__441_GLOBAL__N__c8c5dc05_4_k_cu_6e8f79a9_32096ignoreE,(_ZN39_INTERNAL_c8c5dc05_4_k_cu_6e8f79a9_32094cute7productE - _ZN39_INTERNAL_c8c5dc05_4_k_cu_6e8f79a9_32094cuda3std3__441_GLOBAL__N__c8c5dc05_4_k_cu_6e8f79a9_32096ignoreE)
_ZN39_INTERNAL_c8c5dc05_4_k_cu_6e8f79a9_32094cuda3std3__441_GLOBAL__N__c8c5dc05_4_k_cu_6e8f79a9_32096ignoreE:
	.zero		1
	.type		_ZN39_INTERNAL_c8c5dc05_4_k_cu_6e8f79a9_32094cute7productE,@object
	.size		_ZN39_INTERNAL_c8c5dc05_4_k_cu_6e8f79a9_32094cute7productE,(_ZN39_INTERNAL_c8c5dc05_4_k_cu_6e8f79a9_32094cuda3std3__45__cpo3endE - _ZN39_INTERNAL_c8c5dc05_4_k_cu_6e8f79a9_32094cute7productE)
_ZN39_INTERNAL_c8c5dc05_4_k_cu_6e8f79a9_32094cute7productE:
	.zero		1
	.type		_ZN39_INTERNAL_c8c5dc05_4_k_cu_6e8f79a9_32094cuda3std3__45__cpo3endE,@object
	.size		_ZN39_INTERNAL_c8c5dc05_4_k_cu_6e8f79a9_32094cuda3std3__45__cpo3endE,(_ZN39_INTERNAL_c8c5dc05_4_k_cu_6e8f79a9_32094cuda3std3__419piecewise_constructE - _ZN39_INTERNAL_c8c5dc05_4_k_cu_6e8f79a9_32094cuda3std3__45__cpo3endE)
_ZN39_INTERNAL_c8c5dc05_4_k_cu_6e8f79a9_32094cuda3std3__45__cpo3endE:
	.zero		1
	.type		_ZN39_INTERNAL_c8c5dc05_4_k_cu_6e8f79a9_32094cuda3std3__419piecewise_constructE,@object
	.size		_ZN39_INTERNAL_c8c5dc05_4_k_cu_6e8f79a9_32094cuda3std3__419piecewise_constructE,(_ZN39_INTERNAL_c8c5dc05_4_k_cu_6e8f79a9_32094cuda3std3__45__cpo4cendE - _ZN39_INTERNAL_c8c5dc05_4_k_cu_6e8f79a9_32094cuda3std3__419piecewise_constructE)
_ZN39_INTERNAL_c8c5dc05_4_k_cu_6e8f79a9_32094cuda3std3__419piecewise_constructE:
	.zero		1
	.type		_ZN39_INTERNAL_c8c5dc05_4_k_cu_6e8f79a9_32094cuda3std3__45__cpo4cendE,@object
	.size		_ZN39_INTERNAL_c8c5dc05_4_k_cu_6e8f79a9_32094cuda3std3__45__cpo4cendE,(_ZN39_INTERNAL_c8c5dc05_4_k_cu_6e8f79a9_32094cuda3std6ranges3__45__cpo4swapE - _ZN39_INTERNAL_c8c5dc05_4_k_cu_6e8f79a9_32094cuda3std3__45__cpo4cendE)
_ZN39_INTERNAL_c8c5dc05_4_k_cu_6e8f79a9_32094cuda3std3__45__cpo4cendE:
	.zero		1
	.type		_ZN39_INTERNAL_c8c5dc05_4_k_cu_6e8f79a9_32094cuda3std6ranges3__45__cpo4swapE,@object
	.size		_ZN39_INTERNAL_c8c5dc05_4_k_cu_6e8f79a9_32094cuda3std6ranges3__45__cpo4swapE,(.L_10 - _ZN39_INTERNAL_c8c5dc05_4_k_cu_6e8f79a9_32094cuda3std6ranges3__45__cpo4swapE)
_ZN39_INTERNAL_c8c5dc05_4_k_cu_6e8f79a9_32094cuda3std6ranges3__45__cpo4swapE:
	.zero		1
.L_10:


//--------------------- .nv.constant0._ZN7cutlass13device_kernelINS_4conv6kernel13ConvUniversalINS1_16ConvProblemShapeILNS1_8OperatorE0ELi3EEENS1_10collective14CollectiveConvINS1_47MainloopSm100TmaUmmaWarpSpecializedImplicitGemmILS5_0ELi17ELi3ELi1ELi2EN4cute5tupleIJNSA_1CILi1EEESD_SD_EEEEENSB_IJNSC_ILi128EEENSC_ILi64EEENSB_IJSH_EEEEEENS_12float_e4m3_tESK_NSA_8TiledMMAINSA_8MMA_AtomIJNSA_10MMA_TraitsINSA_19SM100_MMA_F8F6F4_SSEJSK_SK_fSG_SH_NSA_17integral_constantINSA_4UMMA5MajorELSR_0EEESS_NSP_INSQ_7ScaleInELST_0EEESU_EEEEEENSA_6LayoutISE_NSB_IJNSC_ILi0EEESY_SY_EEEEENSB_IJNSA_10UnderscoreES11_S11_EEEEENS7_6detail27Sm100ImplicitGemmTileTraitsINSA_20SM90_TMA_LOAD_IM2COLENSA_14ComposedLayoutINSA_7SwizzleILi2ELi4ELi3EEENSA_18smem_ptr_flag_bitsILi8EEENSX_INSB_IJNSC_ILi8EEESH_EEENSB_IJSH_SD_EEEEEEEvEENS15_INSA_13SM90_TMA_LOADES1G_vEEEENS_8epilogue10collective18CollectiveEpilogueINS1L_23Sm100TmaWarpSpecializedILi1ELi1ELi64ELb0ELb0EEEJSJ_NSB_IJNSX_ISG_SD_EENSX_ISH_SD_EEEEESK_NSB_IJNSB_IJllllEEESD_SY_EEESK_S1U_NS1L_6fusion15FusionCallbacksIS1P_NS1V_17LinearCombinationISK_fSK_fLNS_15FloatRoundStyleE2EEESJ_S1S_JEEENSA_5SM1004TMEM4LOAD26SM100_TMEM_LOAD_32dp32b64xES16_S1G_NSA_39AutoVectorizingCopyWithAssumedAlignmentILi128EEENSA_21SM90_TMA_STORE_IM2COLES1G_S26_S26_EEEvvEEEEvNT_6ParamsE --------------------------
	.section	.nv.constant0._ZN7cutlass13device_kernelINS_4conv6kernel13ConvUniversalINS1_16ConvProblemShapeILNS1_8OperatorE0ELi3EEENS1_10collective14CollectiveConvINS1_47MainloopSm100TmaUmmaWarpSpecializedImplicitGemmILS5_0ELi17ELi3ELi1ELi2EN4cute5tupleIJNSA_1CILi1EEESD_SD_EEEEENSB_IJNSC_ILi128EEENSC_ILi64EEENSB_IJSH_EEEEEENS_12float_e4m3_tESK_NSA_8TiledMMAINSA_8MMA_AtomIJNSA_10MMA_TraitsINSA_19SM100_MMA_F8F6F4_SSEJSK_SK_fSG_SH_NSA_17integral_constantINSA_4UMMA5MajorELSR_0EEESS_NSP_INSQ_7ScaleInELST_0EEESU_EEEEEENSA_6LayoutISE_NSB_IJNSC_ILi0EEESY_SY_EEEEENSB_IJNSA_10UnderscoreES11_S11_EEEEENS7_6detail27Sm100ImplicitGemmTileTraitsINSA_20SM90_TMA_LOAD_IM2COLENSA_14ComposedLayoutINSA_7SwizzleILi2ELi4ELi3EEENSA_18smem_ptr_flag_bitsILi8EEENSX_INSB_IJNSC_ILi8EEESH_EEENSB_IJSH_SD_EEEEEEEvEENS15_INSA_13SM90_TMA_LOADES1G_vEEEENS_8epilogue10collective18CollectiveEpilogueINS1L_23Sm100TmaWarpSpecializedILi1ELi1ELi64ELb0ELb0EEEJSJ_NSB_IJNSX_ISG_SD_EENSX_ISH_SD_EEEEESK_NSB_IJNSB_IJllllEEESD_SY_EEESK_S1U_NS1L_6fusion15FusionCallbacksIS1P_NS1V_17LinearCombinationISK_fSK_fLNS_15FloatRoundStyleE2EEESJ_S1S_JEEENSA_5SM1004TMEM4LOAD26SM100_TMEM_LOAD_32dp32b64xES16_S1G_NSA_39AutoVectorizingCopyWithAssumedAlignmentILi128EEENSA_21SM90_TMA_STORE_IM2COLES1G_S26_S26_EEEvvEEEEvNT_6ParamsE,"a",@progbits
	.sectionflags	@""
	.align	4
.nv.constant0._ZN7cutlass13device_kernelINS_4conv6kernel13ConvUniversalINS1_16ConvProblemShapeILNS1_8OperatorE0ELi3EEENS1_10collective14CollectiveConvINS1_47MainloopSm100TmaUmmaWarpSpecializedImplicitGemmILS5_0ELi17ELi3ELi1ELi2EN4cute5tupleIJNSA_1CILi1EEESD_SD_EEEEENSB_IJNSC_ILi128EEENSC_ILi64EEENSB_IJSH_EEEEEENS_12float_e4m3_tESK_NSA_8TiledMMAINSA_8MMA_AtomIJNSA_10MMA_TraitsINSA_19SM100_MMA_F8F6F4_SSEJSK_SK_fSG_SH_NSA_17integral_constantINSA_4UMMA5MajorELSR_0EEESS_NSP_INSQ_7ScaleInELST_0EEESU_EEEEEENSA_6LayoutISE_NSB_IJNSC_ILi0EEESY_SY_EEEEENSB_IJNSA_10UnderscoreES11_S11_EEEEENS7_6detail27Sm100ImplicitGemmTileTraitsINSA_20SM90_TMA_LOAD_IM2COLENSA_14ComposedLayoutINSA_7SwizzleILi2ELi4ELi3EEENSA_18smem_ptr_flag_bitsILi8EEENSX_INSB_IJNSC_ILi8EEESH_EEENSB_IJSH_SD_EEEEEEEvEENS15_INSA_13SM90_TMA_LOADES1G_vEEEENS_8epilogue10collective18CollectiveEpilogueINS1L_23Sm100TmaWarpSpecializedILi1ELi1ELi64ELb0ELb0EEEJSJ_NSB_IJNSX_ISG_SD_EENSX_ISH_SD_EEEEESK_NSB_IJNSB_IJllllEEESD_SY_EEESK_S1U_NS1L_6fusion15FusionCallbacksIS1P_NS1V_17LinearCombinationISK_fSK_fLNS_15FloatRoundStyleE2EEESJ_S1S_JEEENSA_5SM1004TMEM4LOAD26SM100_TMEM_LOAD_32dp32b64xES16_S1G_NSA_39AutoVectorizingCopyWithAssumedAlignmentILi128EEENSA_21SM90_TMA_STORE_IM2COLES1G_S26_S26_EEEvvEEEEvNT_6ParamsE:
	.zero		3200


//--------------------- SYMBOLS --------------------------

	.type		.nv.reservedSmem.offset0,@object
	.size		.nv.reservedSmem.offset0,0x4
	.type		.nv.reservedSmem.cap,@object
	.size		.nv.reservedSmem.cap,0x4
	.type		__assertfail,@function
